//
// Generated by NVIDIA NVVM Compiler
//
// Compiler Build ID: CL-36424714
// Cuda compilation tools, release 13.0, V13.0.88
// Based on NVVM 20.0.0
//

.version 9.0
.target sm_100
.address_size 64

	// .globl	mwdx_batch_f32
.global .align 1 .b8 _ZN34_INTERNAL_42c7cf7e_4_k_cu_b8e8e5fc4cuda3std6ranges3__45__cpo4swapE[1];

.visible .entry mwdx_batch_f32(
	.param .u64 .ptr .align 1 mwdx_batch_f32_param_0,
	.param .u64 .ptr .align 1 mwdx_batch_f32_param_1,
	.param .u32 mwdx_batch_f32_param_2,
	.param .u32 mwdx_batch_f32_param_3,
	.param .u32 mwdx_batch_f32_param_4,
	.param .u64 .ptr .align 1 mwdx_batch_f32_param_5
)
{
	.reg .pred 	%p<20>;
	.reg .b32 	%r<70>;
	.reg .b32 	%f<26>;
	.reg .b64 	%rd<42>;

	ld.param.u64 	%rd8, [mwdx_batch_f32_param_0];
	ld.param.u64 	%rd9, [mwdx_batch_f32_param_1];
	ld.param.u32 	%r42, [mwdx_batch_f32_param_2];
	ld.param.u32 	%r43, [mwdx_batch_f32_param_3];
	ld.param.u32 	%r44, [mwdx_batch_f32_param_4];
	ld.param.u64 	%rd10, [mwdx_batch_f32_param_5];
	cvta.to.global.u64 	%rd1, %rd10;
	mov.u32 	%r1, %ctaid.y;
	setp.ge.s32 	%p1, %r1, %r44;
	setp.lt.s32 	%p2, %r42, 1;
	or.pred  	%p3, %p2, %p1;
	@%p3 bra 	$L__BB0_27;
	cvta.to.global.u64 	%rd2, %rd8;
	cvta.to.global.u64 	%rd11, %rd9;
	mul.wide.u32 	%rd12, %r1, 4;
	add.s64 	%rd13, %rd11, %rd12;
	ld.global.nc.f32 	%f1, [%rd13];
	mov.f32 	%f12, 0f3F800000;
	sub.f32 	%f2, %f12, %f1;
	mul.lo.s32 	%r2, %r42, %r1;
	setp.lt.u32 	%p4, %r43, %r42;
	@%p4 bra 	$L__BB0_5;
	mov.u32 	%r57, %tid.x;
	setp.ge.u32 	%p5, %r57, %r42;
	@%p5 bra 	$L__BB0_27;
	mov.u32 	%r4, %ntid.x;
$L__BB0_4:
	add.s32 	%r45, %r57, %r2;
	mul.wide.s32 	%rd14, %r45, 4;
	add.s64 	%rd15, %rd1, %rd14;
	mov.b32 	%r46, 2147483647;
	st.global.u32 	[%rd15], %r46;
	add.s32 	%r57, %r57, %r4;
	setp.lt.s32 	%p6, %r57, %r42;
	@%p6 bra 	$L__BB0_4;
	bra.uni 	$L__BB0_27;
$L__BB0_5:
	mov.u32 	%r7, %tid.x;
	setp.ge.u32 	%p7, %r7, %r43;
	@%p7 bra 	$L__BB0_8;
	mov.u32 	%r8, %ntid.x;
	mov.u32 	%r58, %r7;
$L__BB0_7:
	add.s32 	%r47, %r58, %r2;
	mul.wide.s32 	%rd16, %r47, 4;
	add.s64 	%rd17, %rd1, %rd16;
	mov.b32 	%r48, 2147483647;
	st.global.u32 	[%rd17], %r48;
	add.s32 	%r58, %r58, %r8;
	setp.lt.s32 	%p8, %r58, %r43;
	@%p8 bra 	$L__BB0_7;
$L__BB0_8:
	setp.ne.s32 	%p9, %r7, 0;
	@%p9 bra 	$L__BB0_27;
	mul.wide.u32 	%rd18, %r43, 4;
	add.s64 	%rd19, %rd2, %rd18;
	mov.b64 	%rd20, 1508705875169116160;
	ld.global.L2::cache_hint.f32 %f23, [%rd19], %rd20;
	add.s32 	%r11, %r2, %r43;
	mul.wide.u32 	%rd21, %r11, 4;
	add.s64 	%rd22, %rd1, %rd21;
	st.global.f32 	[%rd22], %f23;
	add.s32 	%r63, %r43, 1;
	setp.ge.u32 	%p10, %r63, %r42;
	@%p10 bra 	$L__BB0_27;
	not.b32 	%r49, %r43;
	add.s32 	%r50, %r42, %r49;
	and.b32  	%r13, %r50, 3;
	setp.eq.s32 	%p11, %r13, 0;
	mov.u32 	%r69, %r43;
	@%p11 bra 	$L__BB0_16;
	add.s32 	%r62, %r43, 65;
	neg.s32 	%r61, %r13;
	add.s32 	%r60, %r11, 1;
	add.s64 	%rd3, %rd8, 260;
	mov.u32 	%r59, %r43;
$L__BB0_12:
	.pragma "nounroll";
	mul.wide.s32 	%rd23, %r59, 4;
	add.s64 	%rd4, %rd3, %rd23;
	setp.ge.s32 	%p12, %r62, %r42;
	@%p12 bra 	$L__BB0_14;
	// begin inline asm
	prefetch.global.L2 [%rd4];
	// end inline asm
$L__BB0_14:
	mul.wide.s32 	%rd25, %r63, 4;
	add.s64 	%rd26, %rd2, %rd25;
	mov.b64 	%rd27, 1508705875169116160;
	ld.global.L2::cache_hint.f32 %f13, [%rd26], %rd27;
	mul.f32 	%f14, %f2, %f23;
	fma.rn.f32 	%f23, %f13, %f1, %f14;
	mul.wide.s32 	%rd28, %r60, 4;
	add.s64 	%rd29, %rd1, %rd28;
	st.global.f32 	[%rd29], %f23;
	add.s32 	%r63, %r63, 1;
	add.s32 	%r62, %r62, 1;
	add.s32 	%r61, %r61, 1;
	setp.ne.s32 	%p13, %r61, 0;
	add.s32 	%r60, %r60, 1;
	add.s32 	%r59, %r59, 1;
	@%p13 bra 	$L__BB0_12;
	add.s32 	%r69, %r62, -65;
	add.s32 	%r63, %r62, -64;
$L__BB0_16:
	sub.s32 	%r51, %r42, %r43;
	add.s32 	%r52, %r51, -2;
	setp.lt.u32 	%p14, %r52, 3;
	@%p14 bra 	$L__BB0_27;
	sub.s32 	%r68, %r63, %r42;
	add.s32 	%r67, %r63, 65;
	add.s32 	%r66, %r63, %r2;
$L__BB0_18:
	add.s32 	%r53, %r69, 65;
	setp.ge.s32 	%p15, %r53, %r42;
	@%p15 bra 	$L__BB0_20;
	mul.wide.s32 	%rd31, %r69, 4;
	add.s64 	%rd32, %rd8, %rd31;
	add.s64 	%rd30, %rd32, 260;
	// begin inline asm
	prefetch.global.L2 [%rd30];
	// end inline asm
$L__BB0_20:
	add.s32 	%r54, %r67, -65;
	mul.wide.s32 	%rd33, %r54, 4;
	add.s64 	%rd5, %rd2, %rd33;
	mov.b64 	%rd34, 1508705875169116160;
	ld.global.L2::cache_hint.f32 %f15, [%rd5], %rd34;
	mul.f32 	%f16, %f2, %f23;
	fma.rn.f32 	%f8, %f15, %f1, %f16;
	mul.wide.s32 	%rd35, %r66, 4;
	add.s64 	%rd6, %rd1, %rd35;
	st.global.f32 	[%rd6], %f8;
	setp.ge.s32 	%p16, %r67, %r42;
	add.s64 	%rd7, %rd8, %rd33;
	@%p16 bra 	$L__BB0_22;
	add.s64 	%rd36, %rd7, 260;
	// begin inline asm
	prefetch.global.L2 [%rd36];
	// end inline asm
$L__BB0_22:
	mov.b64 	%rd37, 1508705875169116160;
	ld.global.L2::cache_hint.f32 %f17, [%rd5+4], %rd37;
	mul.f32 	%f18, %f2, %f8;
	fma.rn.f32 	%f9, %f17, %f1, %f18;
	st.global.f32 	[%rd6+4], %f9;
	add.s32 	%r55, %r67, 1;
	setp.ge.s32 	%p17, %r55, %r42;
	@%p17 bra 	$L__BB0_24;
	add.s64 	%rd38, %rd7, 264;
	// begin inline asm
	prefetch.global.L2 [%rd38];
	// end inline asm
$L__BB0_24:
	mov.b64 	%rd39, 1508705875169116160;
	ld.global.L2::cache_hint.f32 %f19, [%rd5+8], %rd39;
	mul.f32 	%f20, %f2, %f9;
	fma.rn.f32 	%f10, %f19, %f1, %f20;
	st.global.f32 	[%rd6+8], %f10;
	add.s32 	%r56, %r67, 2;
	setp.ge.s32 	%p18, %r56, %r42;
	@%p18 bra 	$L__BB0_26;
	add.s64 	%rd40, %rd7, 268;
	// begin inline asm
	prefetch.global.L2 [%rd40];
	// end inline asm
$L__BB0_26:
	mov.b64 	%rd41, 1508705875169116160;
	ld.global.L2::cache_hint.f32 %f21, [%rd5+12], %rd41;
	mul.f32 	%f22, %f2, %f10;
	fma.rn.f32 	%f23, %f21, %f1, %f22;
	st.global.f32 	[%rd6+12], %f23;
	add.s32 	%r68, %r68, 4;
	add.s32 	%r39, %r67, 4;
	add.s32 	%r66, %r66, 4;
	setp.ne.s32 	%p19, %r68, 0;
	add.s32 	%r69, %r67, -62;
	mov.u32 	%r67, %r39;
	@%p19 bra 	$L__BB0_18;
$L__BB0_27:
	ret;

}
	// .globl	mwdx_many_series_one_param_f32
.visible .entry mwdx_many_series_one_param_f32(
	.param .u64 .ptr .align 1 mwdx_many_series_one_param_f32_param_0,
	.param .u64 .ptr .align 1 mwdx_many_series_one_param_f32_param_1,
	.param .f32 mwdx_many_series_one_param_f32_param_2,
	.param .u32 mwdx_many_series_one_param_f32_param_3,
	.param .u32 mwdx_many_series_one_param_f32_param_4,
	.param .u64 .ptr .align 1 mwdx_many_series_one_param_f32_param_5
)
{
	.reg .pred 	%p<15>;
	.reg .b32 	%r<49>;
	.reg .b32 	%f<26>;
	.reg .b64 	%rd<29>;

	ld.param.u64 	%rd4, [mwdx_many_series_one_param_f32_param_0];
	ld.param.u64 	%rd3, [mwdx_many_series_one_param_f32_param_1];
	ld.param.f32 	%f8, [mwdx_many_series_one_param_f32_param_2];
	ld.param.u32 	%r30, [mwdx_many_series_one_param_f32_param_3];
	ld.param.u32 	%r31, [mwdx_many_series_one_param_f32_param_4];
	ld.param.u64 	%rd5, [mwdx_many_series_one_param_f32_param_5];
	cvta.to.global.u64 	%rd1, %rd4;
	cvta.to.global.u64 	%rd2, %rd5;
	mov.u32 	%r1, %ctaid.x;
	setp.ge.s32 	%p1, %r1, %r30;
	setp.lt.s32 	%p2, %r31, 1;
	or.pred  	%p3, %p1, %p2;
	@%p3 bra 	$L__BB1_17;
	cvta.to.global.u64 	%rd6, %rd3;
	mov.f32 	%f9, 0f3F800000;
	sub.f32 	%f1, %f9, %f8;
	mul.wide.u32 	%rd7, %r1, 4;
	add.s64 	%rd8, %rd6, %rd7;
	ld.global.nc.u32 	%r2, [%rd8];
	setp.lt.u32 	%p4, %r2, %r31;
	@%p4 bra 	$L__BB1_5;
	mov.u32 	%r41, %tid.x;
	setp.ge.u32 	%p5, %r41, %r31;
	@%p5 bra 	$L__BB1_17;
	mov.u32 	%r4, %ntid.x;
$L__BB1_4:
	mad.lo.s32 	%r32, %r41, %r30, %r1;
	mul.wide.s32 	%rd9, %r32, 4;
	add.s64 	%rd10, %rd2, %rd9;
	mov.b32 	%r33, 2147483647;
	st.global.u32 	[%rd10], %r33;
	add.s32 	%r41, %r41, %r4;
	setp.lt.s32 	%p6, %r41, %r31;
	@%p6 bra 	$L__BB1_4;
	bra.uni 	$L__BB1_17;
$L__BB1_5:
	mov.u32 	%r7, %tid.x;
	setp.ge.u32 	%p7, %r7, %r2;
	@%p7 bra 	$L__BB1_8;
	mov.u32 	%r8, %ntid.x;
	mov.u32 	%r42, %r7;
$L__BB1_7:
	mad.lo.s32 	%r34, %r42, %r30, %r1;
	mul.wide.s32 	%rd11, %r34, 4;
	add.s64 	%rd12, %rd2, %rd11;
	mov.b32 	%r35, 2147483647;
	st.global.u32 	[%rd12], %r35;
	add.s32 	%r42, %r42, %r8;
	setp.lt.s32 	%p8, %r42, %r2;
	@%p8 bra 	$L__BB1_7;
$L__BB1_8:
	setp.ne.s32 	%p9, %r7, 0;
	@%p9 bra 	$L__BB1_17;
	mad.lo.s32 	%r36, %r2, %r30, %r1;
	mul.wide.u32 	%rd13, %r36, 4;
	add.s64 	%rd14, %rd1, %rd13;
	ld.global.nc.f32 	%f23, [%rd14];
	add.s64 	%rd15, %rd2, %rd13;
	st.global.f32 	[%rd15], %f23;
	add.s32 	%r46, %r2, 1;
	setp.ge.u32 	%p10, %r46, %r31;
	@%p10 bra 	$L__BB1_17;
	not.b32 	%r37, %r2;
	add.s32 	%r38, %r31, %r37;
	and.b32  	%r12, %r38, 3;
	setp.eq.s32 	%p11, %r12, 0;
	@%p11 bra 	$L__BB1_14;
	neg.s32 	%r45, %r12;
	mad.lo.s32 	%r43, %r30, %r46, %r1;
	mov.u32 	%r44, %r2;
$L__BB1_12:
	.pragma "nounroll";
	mul.wide.s32 	%rd16, %r43, 4;
	add.s64 	%rd17, %rd1, %rd16;
	ld.global.nc.f32 	%f10, [%rd17];
	mul.f32 	%f11, %f1, %f23;
	fma.rn.f32 	%f23, %f10, %f8, %f11;
	add.s64 	%rd18, %rd2, %rd16;
	st.global.f32 	[%rd18], %f23;
	add.s32 	%r45, %r45, 1;
	setp.ne.s32 	%p12, %r45, 0;
	add.s32 	%r44, %r44, 1;
	add.s32 	%r43, %r43, %r30;
	@%p12 bra 	$L__BB1_12;
	add.s32 	%r46, %r44, 1;
$L__BB1_14:
	sub.s32 	%r39, %r31, %r2;
	add.s32 	%r40, %r39, -2;
	setp.lt.u32 	%p13, %r40, 3;
	@%p13 bra 	$L__BB1_17;
	sub.s32 	%r48, %r46, %r31;
	mad.lo.s32 	%r47, %r46, %r30, %r1;
	shl.b32 	%r25, %r30, 2;
	mul.wide.s32 	%rd22, %r30, 4;
$L__BB1_16:
	mul.wide.s32 	%rd19, %r47, 4;
	add.s64 	%rd20, %rd1, %rd19;
	ld.global.nc.f32 	%f12, [%rd20];
	mul.f32 	%f13, %f1, %f23;
	fma.rn.f32 	%f14, %f12, %f8, %f13;
	add.s64 	%rd21, %rd2, %rd19;
	st.global.f32 	[%rd21], %f14;
	add.s64 	%rd23, %rd20, %rd22;
	ld.global.nc.f32 	%f15, [%rd23];
	mul.f32 	%f16, %f1, %f14;
	fma.rn.f32 	%f17, %f15, %f8, %f16;
	add.s64 	%rd24, %rd21, %rd22;
	st.global.f32 	[%rd24], %f17;
	add.s64 	%rd25, %rd23, %rd22;
	ld.global.nc.f32 	%f18, [%rd25];
	mul.f32 	%f19, %f1, %f17;
	fma.rn.f32 	%f20, %f18, %f8, %f19;
	add.s64 	%rd26, %rd24, %rd22;
	st.global.f32 	[%rd26], %f20;
	add.s64 	%rd27, %rd25, %rd22;
	ld.global.nc.f32 	%f21, [%rd27];
	mul.f32 	%f22, %f1, %f20;
	fma.rn.f32 	%f23, %f21, %f8, %f22;
	add.s64 	%rd28, %rd26, %rd22;
	st.global.f32 	[%rd28], %f23;
	add.s32 	%r48, %r48, 4;
	add.s32 	%r47, %r47, %r25;
	setp.ne.s32 	%p14, %r48, 0;
	@%p14 bra 	$L__BB1_16;
$L__BB1_17:
	ret;

}
	// .globl	mwdx_many_series_one_param_tiled2d_f32_tx128_ty2
.visible .entry mwdx_many_series_one_param_tiled2d_f32_tx128_ty2(
	.param .u64 .ptr .align 1 mwdx_many_series_one_param_tiled2d_f32_tx128_ty2_param_0,
	.param .u64 .ptr .align 1 mwdx_many_series_one_param_tiled2d_f32_tx128_ty2_param_1,
	.param .f32 mwdx_many_series_one_param_tiled2d_f32_tx128_ty2_param_2,
	.param .u32 mwdx_many_series_one_param_tiled2d_f32_tx128_ty2_param_3,
	.param .u32 mwdx_many_series_one_param_tiled2d_f32_tx128_ty2_param_4,
	.param .u64 .ptr .align 1 mwdx_many_series_one_param_tiled2d_f32_tx128_ty2_param_5
)
{
	.reg .pred 	%p<27>;
	.reg .b32 	%r<212>;
	.reg .b32 	%f<26>;
	.reg .b64 	%rd<85>;

	ld.param.u64 	%rd4, [mwdx_many_series_one_param_tiled2d_f32_tx128_ty2_param_0];
	ld.param.u64 	%rd3, [mwdx_many_series_one_param_tiled2d_f32_tx128_ty2_param_1];
	ld.param.f32 	%f8, [mwdx_many_series_one_param_tiled2d_f32_tx128_ty2_param_2];
	ld.param.u32 	%r102, [mwdx_many_series_one_param_tiled2d_f32_tx128_ty2_param_3];
	ld.param.u32 	%r103, [mwdx_many_series_one_param_tiled2d_f32_tx128_ty2_param_4];
	ld.param.u64 	%rd5, [mwdx_many_series_one_param_tiled2d_f32_tx128_ty2_param_5];
	cvta.to.global.u64 	%rd1, %rd5;
	cvta.to.global.u64 	%rd2, %rd4;
	mov.u32 	%r104, %ctaid.y;
	shl.b32 	%r1, %r104, 1;
	mov.u32 	%r2, %tid.y;
	add.s32 	%r3, %r1, %r2;
	setp.ge.s32 	%p1, %r3, %r102;
	setp.lt.s32 	%p2, %r103, 1;
	or.pred  	%p3, %p1, %p2;
	@%p3 bra 	$L__BB2_35;
	cvta.to.global.u64 	%rd6, %rd3;
	mov.f32 	%f9, 0f3F800000;
	sub.f32 	%f1, %f9, %f8;
	mul.wide.u32 	%rd7, %r3, 4;
	add.s64 	%rd8, %rd6, %rd7;
	ld.global.nc.u32 	%r4, [%rd8];
	setp.lt.u32 	%p4, %r4, %r103;
	@%p4 bra 	$L__BB2_14;
	mov.u32 	%r209, %tid.x;
	setp.ge.u32 	%p5, %r209, %r103;
	@%p5 bra 	$L__BB2_35;
	not.b32 	%r105, %r209;
	add.s32 	%r6, %r103, %r105;
	shr.u32 	%r106, %r6, 7;
	add.s32 	%r7, %r106, 1;
	and.b32  	%r8, %r7, 7;
	setp.lt.u32 	%p6, %r6, 896;
	@%p6 bra 	$L__BB2_6;
	add.s32 	%r107, %r209, 512;
	mad.lo.s32 	%r108, %r102, %r107, %r2;
	add.s32 	%r188, %r108, %r1;
	shl.b32 	%r10, %r102, 10;
	add.s32 	%r109, %r209, 640;
	mad.lo.s32 	%r110, %r102, %r109, %r2;
	add.s32 	%r187, %r110, %r1;
	add.s32 	%r111, %r209, 768;
	mad.lo.s32 	%r112, %r102, %r111, %r2;
	add.s32 	%r186, %r112, %r1;
	add.s32 	%r113, %r209, 896;
	mad.lo.s32 	%r114, %r102, %r113, %r2;
	add.s32 	%r185, %r114, %r1;
	add.s32 	%r115, %r209, 256;
	mad.lo.s32 	%r116, %r102, %r115, %r2;
	add.s32 	%r184, %r116, %r1;
	add.s32 	%r117, %r209, 384;
	mad.lo.s32 	%r118, %r102, %r117, %r2;
	add.s32 	%r183, %r118, %r1;
	add.s32 	%r119, %r209, 128;
	mad.lo.s32 	%r120, %r102, %r119, %r2;
	add.s32 	%r182, %r120, %r1;
	mad.lo.s32 	%r121, %r209, %r102, %r2;
	add.s32 	%r181, %r121, %r1;
	and.b32  	%r122, %r7, 67108856;
	neg.s32 	%r180, %r122;
$L__BB2_5:
	.pragma "nounroll";
	mul.wide.s32 	%rd9, %r181, 4;
	add.s64 	%rd10, %rd1, %rd9;
	mov.b32 	%r123, 2147483647;
	st.global.u32 	[%rd10], %r123;
	mul.wide.s32 	%rd11, %r182, 4;
	add.s64 	%rd12, %rd1, %rd11;
	st.global.u32 	[%rd12], %r123;
	mul.wide.s32 	%rd13, %r184, 4;
	add.s64 	%rd14, %rd1, %rd13;
	st.global.u32 	[%rd14], %r123;
	mul.wide.s32 	%rd15, %r183, 4;
	add.s64 	%rd16, %rd1, %rd15;
	st.global.u32 	[%rd16], %r123;
	mul.wide.s32 	%rd17, %r188, 4;
	add.s64 	%rd18, %rd1, %rd17;
	st.global.u32 	[%rd18], %r123;
	mul.wide.s32 	%rd19, %r187, 4;
	add.s64 	%rd20, %rd1, %rd19;
	st.global.u32 	[%rd20], %r123;
	mul.wide.s32 	%rd21, %r186, 4;
	add.s64 	%rd22, %rd1, %rd21;
	st.global.u32 	[%rd22], %r123;
	mul.wide.s32 	%rd23, %r185, 4;
	add.s64 	%rd24, %rd1, %rd23;
	st.global.u32 	[%rd24], %r123;
	add.s32 	%r209, %r209, 1024;
	add.s32 	%r188, %r188, %r10;
	add.s32 	%r187, %r187, %r10;
	add.s32 	%r186, %r186, %r10;
	add.s32 	%r185, %r185, %r10;
	add.s32 	%r184, %r184, %r10;
	add.s32 	%r183, %r183, %r10;
	add.s32 	%r182, %r182, %r10;
	add.s32 	%r181, %r181, %r10;
	add.s32 	%r180, %r180, 8;
	setp.eq.s32 	%p7, %r180, 0;
	@%p7 bra 	$L__BB2_6;
	bra.uni 	$L__BB2_5;
$L__BB2_6:
	setp.eq.s32 	%p8, %r8, 0;
	@%p8 bra 	$L__BB2_35;
	setp.lt.u32 	%p9, %r8, 4;
	@%p9 bra 	$L__BB2_9;
	mad.lo.s32 	%r124, %r209, %r102, %r3;
	mul.wide.s32 	%rd25, %r124, 4;
	add.s64 	%rd26, %rd1, %rd25;
	mov.b32 	%r125, 2147483647;
	st.global.u32 	[%rd26], %r125;
	shl.b32 	%r126, %r102, 7;
	add.s32 	%r127, %r124, %r126;
	mul.wide.s32 	%rd27, %r127, 4;
	add.s64 	%rd28, %rd1, %rd27;
	st.global.u32 	[%rd28], %r125;
	shl.b32 	%r128, %r102, 8;
	add.s32 	%r129, %r124, %r128;
	mul.wide.s32 	%rd29, %r129, 4;
	add.s64 	%rd30, %rd1, %rd29;
	st.global.u32 	[%rd30], %r125;
	add.s32 	%r130, %r129, %r126;
	mul.wide.s32 	%rd31, %r130, 4;
	add.s64 	%rd32, %rd1, %rd31;
	st.global.u32 	[%rd32], %r125;
	add.s32 	%r209, %r209, 512;
$L__BB2_9:
	and.b32  	%r131, %r7, 3;
	setp.eq.s32 	%p10, %r131, 0;
	@%p10 bra 	$L__BB2_35;
	setp.eq.s32 	%p11, %r131, 1;
	@%p11 bra 	$L__BB2_12;
	mad.lo.s32 	%r132, %r209, %r102, %r3;
	mul.wide.s32 	%rd33, %r132, 4;
	add.s64 	%rd34, %rd1, %rd33;
	mov.b32 	%r133, 2147483647;
	st.global.u32 	[%rd34], %r133;
	shl.b32 	%r134, %r102, 7;
	add.s32 	%r135, %r132, %r134;
	mul.wide.s32 	%rd35, %r135, 4;
	add.s64 	%rd36, %rd1, %rd35;
	st.global.u32 	[%rd36], %r133;
	add.s32 	%r209, %r209, 256;
$L__BB2_12:
	and.b32  	%r136, %r6, 128;
	setp.ne.s32 	%p12, %r136, 0;
	@%p12 bra 	$L__BB2_35;
	mad.lo.s32 	%r137, %r209, %r102, %r3;
	mul.wide.s32 	%rd37, %r137, 4;
	add.s64 	%rd38, %rd1, %rd37;
	mov.b32 	%r138, 2147483647;
	st.global.u32 	[%rd38], %r138;
	bra.uni 	$L__BB2_35;
$L__BB2_14:
	mov.u32 	%r39, %tid.x;
	setp.ge.u32 	%p13, %r39, %r4;
	@%p13 bra 	$L__BB2_26;
	not.b32 	%r139, %r39;
	add.s32 	%r40, %r4, %r139;
	shr.u32 	%r140, %r40, 7;
	add.s32 	%r41, %r140, 1;
	and.b32  	%r42, %r41, 7;
	setp.lt.u32 	%p14, %r40, 896;
	mov.u32 	%r200, %r39;
	@%p14 bra 	$L__BB2_18;
	add.s32 	%r141, %r39, 512;
	mad.lo.s32 	%r142, %r102, %r141, %r2;
	add.s32 	%r198, %r142, %r1;
	shl.b32 	%r44, %r102, 10;
	add.s32 	%r143, %r39, 640;
	mad.lo.s32 	%r144, %r102, %r143, %r2;
	add.s32 	%r197, %r144, %r1;
	add.s32 	%r145, %r39, 768;
	mad.lo.s32 	%r146, %r102, %r145, %r2;
	add.s32 	%r196, %r146, %r1;
	add.s32 	%r147, %r39, 896;
	mad.lo.s32 	%r148, %r102, %r147, %r2;
	add.s32 	%r195, %r148, %r1;
	add.s32 	%r149, %r39, 256;
	mad.lo.s32 	%r150, %r102, %r149, %r2;
	add.s32 	%r194, %r150, %r1;
	add.s32 	%r151, %r39, 384;
	mad.lo.s32 	%r152, %r102, %r151, %r2;
	add.s32 	%r193, %r152, %r1;
	add.s32 	%r153, %r39, 128;
	mad.lo.s32 	%r154, %r102, %r153, %r2;
	add.s32 	%r192, %r154, %r1;
	mad.lo.s32 	%r155, %r39, %r102, %r2;
	add.s32 	%r191, %r155, %r1;
	and.b32  	%r156, %r41, 67108856;
	neg.s32 	%r190, %r156;
	mov.u32 	%r200, %r39;
$L__BB2_17:
	.pragma "nounroll";
	mul.wide.s32 	%rd39, %r191, 4;
	add.s64 	%rd40, %rd1, %rd39;
	mov.b32 	%r157, 2147483647;
	st.global.u32 	[%rd40], %r157;
	mul.wide.s32 	%rd41, %r192, 4;
	add.s64 	%rd42, %rd1, %rd41;
	st.global.u32 	[%rd42], %r157;
	mul.wide.s32 	%rd43, %r194, 4;
	add.s64 	%rd44, %rd1, %rd43;
	st.global.u32 	[%rd44], %r157;
	mul.wide.s32 	%rd45, %r193, 4;
	add.s64 	%rd46, %rd1, %rd45;
	st.global.u32 	[%rd46], %r157;
	mul.wide.s32 	%rd47, %r198, 4;
	add.s64 	%rd48, %rd1, %rd47;
	st.global.u32 	[%rd48], %r157;
	mul.wide.s32 	%rd49, %r197, 4;
	add.s64 	%rd50, %rd1, %rd49;
	st.global.u32 	[%rd50], %r157;
	mul.wide.s32 	%rd51, %r196, 4;
	add.s64 	%rd52, %rd1, %rd51;
	st.global.u32 	[%rd52], %r157;
	mul.wide.s32 	%rd53, %r195, 4;
	add.s64 	%rd54, %rd1, %rd53;
	st.global.u32 	[%rd54], %r157;
	add.s32 	%r200, %r200, 1024;
	add.s32 	%r198, %r198, %r44;
	add.s32 	%r197, %r197, %r44;
	add.s32 	%r196, %r196, %r44;
	add.s32 	%r195, %r195, %r44;
	add.s32 	%r194, %r194, %r44;
	add.s32 	%r193, %r193, %r44;
	add.s32 	%r192, %r192, %r44;
	add.s32 	%r191, %r191, %r44;
	add.s32 	%r190, %r190, 8;
	setp.ne.s32 	%p15, %r190, 0;
	@%p15 bra 	$L__BB2_17;
$L__BB2_18:
	setp.eq.s32 	%p16, %r42, 0;
	@%p16 bra 	$L__BB2_26;
	setp.lt.u32 	%p17, %r42, 4;
	@%p17 bra 	$L__BB2_21;
	mad.lo.s32 	%r158, %r200, %r102, %r3;
	mul.wide.s32 	%rd55, %r158, 4;
	add.s64 	%rd56, %rd1, %rd55;
	mov.b32 	%r159, 2147483647;
	st.global.u32 	[%rd56], %r159;
	shl.b32 	%r160, %r102, 7;
	add.s32 	%r161, %r158, %r160;
	mul.wide.s32 	%rd57, %r161, 4;
	add.s64 	%rd58, %rd1, %rd57;
	st.global.u32 	[%rd58], %r159;
	shl.b32 	%r162, %r102, 8;
	add.s32 	%r163, %r158, %r162;
	mul.wide.s32 	%rd59, %r163, 4;
	add.s64 	%rd60, %rd1, %rd59;
	st.global.u32 	[%rd60], %r159;
	add.s32 	%r164, %r163, %r160;
	mul.wide.s32 	%rd61, %r164, 4;
	add.s64 	%rd62, %rd1, %rd61;
	st.global.u32 	[%rd62], %r159;
	add.s32 	%r200, %r200, 512;
$L__BB2_21:
	and.b32  	%r165, %r41, 3;
	setp.eq.s32 	%p18, %r165, 0;
	@%p18 bra 	$L__BB2_26;
	setp.eq.s32 	%p19, %r165, 1;
	@%p19 bra 	$L__BB2_24;
	mad.lo.s32 	%r166, %r200, %r102, %r3;
	mul.wide.s32 	%rd63, %r166, 4;
	add.s64 	%rd64, %rd1, %rd63;
	mov.b32 	%r167, 2147483647;
	st.global.u32 	[%rd64], %r167;
	shl.b32 	%r168, %r102, 7;
	add.s32 	%r169, %r166, %r168;
	mul.wide.s32 	%rd65, %r169, 4;
	add.s64 	%rd66, %rd1, %rd65;
	st.global.u32 	[%rd66], %r167;
	add.s32 	%r200, %r200, 256;
$L__BB2_24:
	and.b32  	%r170, %r40, 128;
	setp.ne.s32 	%p20, %r170, 0;
	@%p20 bra 	$L__BB2_26;
	mad.lo.s32 	%r171, %r200, %r102, %r3;
	mul.wide.s32 	%rd67, %r171, 4;
	add.s64 	%rd68, %rd1, %rd67;
	mov.b32 	%r172, 2147483647;
	st.global.u32 	[%rd68], %r172;
$L__BB2_26:
	setp.ne.s32 	%p21, %r39, 0;
	@%p21 bra 	$L__BB2_35;
	mad.lo.s32 	%r173, %r4, %r102, %r3;
	mul.wide.u32 	%rd69, %r173, 4;
	add.s64 	%rd70, %rd2, %rd69;
	ld.global.nc.f32 	%f23, [%rd70];
	add.s64 	%rd71, %rd1, %rd69;
	st.global.f32 	[%rd71], %f23;
	add.s32 	%r206, %r4, 1;
	setp.ge.u32 	%p22, %r206, %r103;
	@%p22 bra 	$L__BB2_35;
	not.b32 	%r174, %r4;
	add.s32 	%r175, %r103, %r174;
	and.b32  	%r79, %r175, 3;
	setp.eq.s32 	%p23, %r79, 0;
	@%p23 bra 	$L__BB2_32;
	neg.s32 	%r205, %r79;
	mad.lo.s32 	%r176, %r102, %r206, %r2;
	add.s32 	%r203, %r176, %r1;
	mov.u32 	%r204, %r4;
$L__BB2_30:
	.pragma "nounroll";
	mul.wide.s32 	%rd72, %r203, 4;
	add.s64 	%rd73, %rd2, %rd72;
	ld.global.nc.f32 	%f10, [%rd73];
	mul.f32 	%f11, %f1, %f23;
	fma.rn.f32 	%f23, %f10, %f8, %f11;
	add.s64 	%rd74, %rd1, %rd72;
	st.global.f32 	[%rd74], %f23;
	add.s32 	%r205, %r205, 1;
	setp.ne.s32 	%p24, %r205, 0;
	add.s32 	%r204, %r204, 1;
	add.s32 	%r203, %r203, %r102;
	@%p24 bra 	$L__BB2_30;
	add.s32 	%r206, %r204, 1;
$L__BB2_32:
	sub.s32 	%r177, %r103, %r4;
	add.s32 	%r178, %r177, -2;
	setp.lt.u32 	%p25, %r178, 3;
	@%p25 bra 	$L__BB2_35;
	sub.s32 	%r208, %r206, %r103;
	mad.lo.s32 	%r179, %r206, %r102, %r2;
	add.s32 	%r207, %r179, %r1;
	shl.b32 	%r92, %r102, 2;
	mul.wide.s32 	%rd78, %r102, 4;
$L__BB2_34:
	mul.wide.s32 	%rd75, %r207, 4;
	add.s64 	%rd76, %rd2, %rd75;
	ld.global.nc.f32 	%f12, [%rd76];
	mul.f32 	%f13, %f1, %f23;
	fma.rn.f32 	%f14, %f12, %f8, %f13;
	add.s64 	%rd77, %rd1, %rd75;
	st.global.f32 	[%rd77], %f14;
	add.s64 	%rd79, %rd76, %rd78;
	ld.global.nc.f32 	%f15, [%rd79];
	mul.f32 	%f16, %f1, %f14;
	fma.rn.f32 	%f17, %f15, %f8, %f16;
	add.s64 	%rd80, %rd77, %rd78;
	st.global.f32 	[%rd80], %f17;
	add.s64 	%rd81, %rd79, %rd78;
	ld.global.nc.f32 	%f18, [%rd81];
	mul.f32 	%f19, %f1, %f17;
	fma.rn.f32 	%f20, %f18, %f8, %f19;
	add.s64 	%rd82, %rd80, %rd78;
	st.global.f32 	[%rd82], %f20;
	add.s64 	%rd83, %rd81, %rd78;
	ld.global.nc.f32 	%f21, [%rd83];
	mul.f32 	%f22, %f1, %f20;
	fma.rn.f32 	%f23, %f21, %f8, %f22;
	add.s64 	%rd84, %rd82, %rd78;
	st.global.f32 	[%rd84], %f23;
	add.s32 	%r208, %r208, 4;
	add.s32 	%r207, %r207, %r92;
	setp.eq.s32 	%p26, %r208, 0;
	@%p26 bra 	$L__BB2_35;
	bra.uni 	$L__BB2_34;
$L__BB2_35:
	ret;

}
	// .globl	mwdx_many_series_one_param_tiled2d_f32_tx128_ty4
.visible .entry mwdx_many_series_one_param_tiled2d_f32_tx128_ty4(
	.param .u64 .ptr .align 1 mwdx_many_series_one_param_tiled2d_f32_tx128_ty4_param_0,
	.param .u64 .ptr .align 1 mwdx_many_series_one_param_tiled2d_f32_tx128_ty4_param_1,
	.param .f32 mwdx_many_series_one_param_tiled2d_f32_tx128_ty4_param_2,
	.param .u32 mwdx_many_series_one_param_tiled2d_f32_tx128_ty4_param_3,
	.param .u32 mwdx_many_series_one_param_tiled2d_f32_tx128_ty4_param_4,
	.param .u64 .ptr .align 1 mwdx_many_series_one_param_tiled2d_f32_tx128_ty4_param_5
)
{
	.reg .pred 	%p<27>;
	.reg .b32 	%r<212>;
	.reg .b32 	%f<26>;
	.reg .b64 	%rd<85>;

	ld.param.u64 	%rd4, [mwdx_many_series_one_param_tiled2d_f32_tx128_ty4_param_0];
	ld.param.u64 	%rd3, [mwdx_many_series_one_param_tiled2d_f32_tx128_ty4_param_1];
	ld.param.f32 	%f8, [mwdx_many_series_one_param_tiled2d_f32_tx128_ty4_param_2];
	ld.param.u32 	%r102, [mwdx_many_series_one_param_tiled2d_f32_tx128_ty4_param_3];
	ld.param.u32 	%r103, [mwdx_many_series_one_param_tiled2d_f32_tx128_ty4_param_4];
	ld.param.u64 	%rd5, [mwdx_many_series_one_param_tiled2d_f32_tx128_ty4_param_5];
	cvta.to.global.u64 	%rd1, %rd5;
	cvta.to.global.u64 	%rd2, %rd4;
	mov.u32 	%r104, %ctaid.y;
	shl.b32 	%r1, %r104, 2;
	mov.u32 	%r2, %tid.y;
	add.s32 	%r3, %r1, %r2;
	setp.ge.s32 	%p1, %r3, %r102;
	setp.lt.s32 	%p2, %r103, 1;
	or.pred  	%p3, %p1, %p2;
	@%p3 bra 	$L__BB3_35;
	cvta.to.global.u64 	%rd6, %rd3;
	mov.f32 	%f9, 0f3F800000;
	sub.f32 	%f1, %f9, %f8;
	mul.wide.u32 	%rd7, %r3, 4;
	add.s64 	%rd8, %rd6, %rd7;
	ld.global.nc.u32 	%r4, [%rd8];
	setp.lt.u32 	%p4, %r4, %r103;
	@%p4 bra 	$L__BB3_14;
	mov.u32 	%r209, %tid.x;
	setp.ge.u32 	%p5, %r209, %r103;
	@%p5 bra 	$L__BB3_35;
	not.b32 	%r105, %r209;
	add.s32 	%r6, %r103, %r105;
	shr.u32 	%r106, %r6, 7;
	add.s32 	%r7, %r106, 1;
	and.b32  	%r8, %r7, 7;
	setp.lt.u32 	%p6, %r6, 896;
	@%p6 bra 	$L__BB3_6;
	add.s32 	%r107, %r209, 512;
	mad.lo.s32 	%r108, %r102, %r107, %r2;
	add.s32 	%r188, %r108, %r1;
	shl.b32 	%r10, %r102, 10;
	add.s32 	%r109, %r209, 640;
	mad.lo.s32 	%r110, %r102, %r109, %r2;
	add.s32 	%r187, %r110, %r1;
	add.s32 	%r111, %r209, 768;
	mad.lo.s32 	%r112, %r102, %r111, %r2;
	add.s32 	%r186, %r112, %r1;
	add.s32 	%r113, %r209, 896;
	mad.lo.s32 	%r114, %r102, %r113, %r2;
	add.s32 	%r185, %r114, %r1;
	add.s32 	%r115, %r209, 256;
	mad.lo.s32 	%r116, %r102, %r115, %r2;
	add.s32 	%r184, %r116, %r1;
	add.s32 	%r117, %r209, 384;
	mad.lo.s32 	%r118, %r102, %r117, %r2;
	add.s32 	%r183, %r118, %r1;
	add.s32 	%r119, %r209, 128;
	mad.lo.s32 	%r120, %r102, %r119, %r2;
	add.s32 	%r182, %r120, %r1;
	mad.lo.s32 	%r121, %r209, %r102, %r2;
	add.s32 	%r181, %r121, %r1;
	and.b32  	%r122, %r7, 67108856;
	neg.s32 	%r180, %r122;
$L__BB3_5:
	.pragma "nounroll";
	mul.wide.s32 	%rd9, %r181, 4;
	add.s64 	%rd10, %rd1, %rd9;
	mov.b32 	%r123, 2147483647;
	st.global.u32 	[%rd10], %r123;
	mul.wide.s32 	%rd11, %r182, 4;
	add.s64 	%rd12, %rd1, %rd11;
	st.global.u32 	[%rd12], %r123;
	mul.wide.s32 	%rd13, %r184, 4;
	add.s64 	%rd14, %rd1, %rd13;
	st.global.u32 	[%rd14], %r123;
	mul.wide.s32 	%rd15, %r183, 4;
	add.s64 	%rd16, %rd1, %rd15;
	st.global.u32 	[%rd16], %r123;
	mul.wide.s32 	%rd17, %r188, 4;
	add.s64 	%rd18, %rd1, %rd17;
	st.global.u32 	[%rd18], %r123;
	mul.wide.s32 	%rd19, %r187, 4;
	add.s64 	%rd20, %rd1, %rd19;
	st.global.u32 	[%rd20], %r123;
	mul.wide.s32 	%rd21, %r186, 4;
	add.s64 	%rd22, %rd1, %rd21;
	st.global.u32 	[%rd22], %r123;
	mul.wide.s32 	%rd23, %r185, 4;
	add.s64 	%rd24, %rd1, %rd23;
	st.global.u32 	[%rd24], %r123;
	add.s32 	%r209, %r209, 1024;
	add.s32 	%r188, %r188, %r10;
	add.s32 	%r187, %r187, %r10;
	add.s32 	%r186, %r186, %r10;
	add.s32 	%r185, %r185, %r10;
	add.s32 	%r184, %r184, %r10;
	add.s32 	%r183, %r183, %r10;
	add.s32 	%r182, %r182, %r10;
	add.s32 	%r181, %r181, %r10;
	add.s32 	%r180, %r180, 8;
	setp.eq.s32 	%p7, %r180, 0;
	@%p7 bra 	$L__BB3_6;
	bra.uni 	$L__BB3_5;
$L__BB3_6:
	setp.eq.s32 	%p8, %r8, 0;
	@%p8 bra 	$L__BB3_35;
	setp.lt.u32 	%p9, %r8, 4;
	@%p9 bra 	$L__BB3_9;
	mad.lo.s32 	%r124, %r209, %r102, %r3;
	mul.wide.s32 	%rd25, %r124, 4;
	add.s64 	%rd26, %rd1, %rd25;
	mov.b32 	%r125, 2147483647;
	st.global.u32 	[%rd26], %r125;
	shl.b32 	%r126, %r102, 7;
	add.s32 	%r127, %r124, %r126;
	mul.wide.s32 	%rd27, %r127, 4;
	add.s64 	%rd28, %rd1, %rd27;
	st.global.u32 	[%rd28], %r125;
	shl.b32 	%r128, %r102, 8;
	add.s32 	%r129, %r124, %r128;
	mul.wide.s32 	%rd29, %r129, 4;
	add.s64 	%rd30, %rd1, %rd29;
	st.global.u32 	[%rd30], %r125;
	add.s32 	%r130, %r129, %r126;
	mul.wide.s32 	%rd31, %r130, 4;
	add.s64 	%rd32, %rd1, %rd31;
	st.global.u32 	[%rd32], %r125;
	add.s32 	%r209, %r209, 512;
$L__BB3_9:
	and.b32  	%r131, %r7, 3;
	setp.eq.s32 	%p10, %r131, 0;
	@%p10 bra 	$L__BB3_35;
	setp.eq.s32 	%p11, %r131, 1;
	@%p11 bra 	$L__BB3_12;
	mad.lo.s32 	%r132, %r209, %r102, %r3;
	mul.wide.s32 	%rd33, %r132, 4;
	add.s64 	%rd34, %rd1, %rd33;
	mov.b32 	%r133, 2147483647;
	st.global.u32 	[%rd34], %r133;
	shl.b32 	%r134, %r102, 7;
	add.s32 	%r135, %r132, %r134;
	mul.wide.s32 	%rd35, %r135, 4;
	add.s64 	%rd36, %rd1, %rd35;
	st.global.u32 	[%rd36], %r133;
	add.s32 	%r209, %r209, 256;
$L__BB3_12:
	and.b32  	%r136, %r6, 128;
	setp.ne.s32 	%p12, %r136, 0;
	@%p12 bra 	$L__BB3_35;
	mad.lo.s32 	%r137, %r209, %r102, %r3;
	mul.wide.s32 	%rd37, %r137, 4;
	add.s64 	%rd38, %rd1, %rd37;
	mov.b32 	%r138, 2147483647;
	st.global.u32 	[%rd38], %r138;
	bra.uni 	$L__BB3_35;
$L__BB3_14:
	mov.u32 	%r39, %tid.x;
	setp.ge.u32 	%p13, %r39, %r4;
	@%p13 bra 	$L__BB3_26;
	not.b32 	%r139, %r39;
	add.s32 	%r40, %r4, %r139;
	shr.u32 	%r140, %r40, 7;
	add.s32 	%r41, %r140, 1;
	and.b32  	%r42, %r41, 7;
	setp.lt.u32 	%p14, %r40, 896;
	mov.u32 	%r200, %r39;
	@%p14 bra 	$L__BB3_18;
	add.s32 	%r141, %r39, 512;
	mad.lo.s32 	%r142, %r102, %r141, %r2;
	add.s32 	%r198, %r142, %r1;
	shl.b32 	%r44, %r102, 10;
	add.s32 	%r143, %r39, 640;
	mad.lo.s32 	%r144, %r102, %r143, %r2;
	add.s32 	%r197, %r144, %r1;
	add.s32 	%r145, %r39, 768;
	mad.lo.s32 	%r146, %r102, %r145, %r2;
	add.s32 	%r196, %r146, %r1;
	add.s32 	%r147, %r39, 896;
	mad.lo.s32 	%r148, %r102, %r147, %r2;
	add.s32 	%r195, %r148, %r1;
	add.s32 	%r149, %r39, 256;
	mad.lo.s32 	%r150, %r102, %r149, %r2;
	add.s32 	%r194, %r150, %r1;
	add.s32 	%r151, %r39, 384;
	mad.lo.s32 	%r152, %r102, %r151, %r2;
	add.s32 	%r193, %r152, %r1;
	add.s32 	%r153, %r39, 128;
	mad.lo.s32 	%r154, %r102, %r153, %r2;
	add.s32 	%r192, %r154, %r1;
	mad.lo.s32 	%r155, %r39, %r102, %r2;
	add.s32 	%r191, %r155, %r1;
	and.b32  	%r156, %r41, 67108856;
	neg.s32 	%r190, %r156;
	mov.u32 	%r200, %r39;
$L__BB3_17:
	.pragma "nounroll";
	mul.wide.s32 	%rd39, %r191, 4;
	add.s64 	%rd40, %rd1, %rd39;
	mov.b32 	%r157, 2147483647;
	st.global.u32 	[%rd40], %r157;
	mul.wide.s32 	%rd41, %r192, 4;
	add.s64 	%rd42, %rd1, %rd41;
	st.global.u32 	[%rd42], %r157;
	mul.wide.s32 	%rd43, %r194, 4;
	add.s64 	%rd44, %rd1, %rd43;
	st.global.u32 	[%rd44], %r157;
	mul.wide.s32 	%rd45, %r193, 4;
	add.s64 	%rd46, %rd1, %rd45;
	st.global.u32 	[%rd46], %r157;
	mul.wide.s32 	%rd47, %r198, 4;
	add.s64 	%rd48, %rd1, %rd47;
	st.global.u32 	[%rd48], %r157;
	mul.wide.s32 	%rd49, %r197, 4;
	add.s64 	%rd50, %rd1, %rd49;
	st.global.u32 	[%rd50], %r157;
	mul.wide.s32 	%rd51, %r196, 4;
	add.s64 	%rd52, %rd1, %rd51;
	st.global.u32 	[%rd52], %r157;
	mul.wide.s32 	%rd53, %r195, 4;
	add.s64 	%rd54, %rd1, %rd53;
	st.global.u32 	[%rd54], %r157;
	add.s32 	%r200, %r200, 1024;
	add.s32 	%r198, %r198, %r44;
	add.s32 	%r197, %r197, %r44;
	add.s32 	%r196, %r196, %r44;
	add.s32 	%r195, %r195, %r44;
	add.s32 	%r194, %r194, %r44;
	add.s32 	%r193, %r193, %r44;
	add.s32 	%r192, %r192, %r44;
	add.s32 	%r191, %r191, %r44;
	add.s32 	%r190, %r190, 8;
	setp.ne.s32 	%p15, %r190, 0;
	@%p15 bra 	$L__BB3_17;
$L__BB3_18:
	setp.eq.s32 	%p16, %r42, 0;
	@%p16 bra 	$L__BB3_26;
	setp.lt.u32 	%p17, %r42, 4;
	@%p17 bra 	$L__BB3_21;
	mad.lo.s32 	%r158, %r200, %r102, %r3;
	mul.wide.s32 	%rd55, %r158, 4;
	add.s64 	%rd56, %rd1, %rd55;
	mov.b32 	%r159, 2147483647;
	st.global.u32 	[%rd56], %r159;
	shl.b32 	%r160, %r102, 7;
	add.s32 	%r161, %r158, %r160;
	mul.wide.s32 	%rd57, %r161, 4;
	add.s64 	%rd58, %rd1, %rd57;
	st.global.u32 	[%rd58], %r159;
	shl.b32 	%r162, %r102, 8;
	add.s32 	%r163, %r158, %r162;
	mul.wide.s32 	%rd59, %r163, 4;
	add.s64 	%rd60, %rd1, %rd59;
	st.global.u32 	[%rd60], %r159;
	add.s32 	%r164, %r163, %r160;
	mul.wide.s32 	%rd61, %r164, 4;
	add.s64 	%rd62, %rd1, %rd61;
	st.global.u32 	[%rd62], %r159;
	add.s32 	%r200, %r200, 512;
$L__BB3_21:
	and.b32  	%r165, %r41, 3;
	setp.eq.s32 	%p18, %r165, 0;
	@%p18 bra 	$L__BB3_26;
	setp.eq.s32 	%p19, %r165, 1;
	@%p19 bra 	$L__BB3_24;
	mad.lo.s32 	%r166, %r200, %r102, %r3;
	mul.wide.s32 	%rd63, %r166, 4;
	add.s64 	%rd64, %rd1, %rd63;
	mov.b32 	%r167, 2147483647;
	st.global.u32 	[%rd64], %r167;
	shl.b32 	%r168, %r102, 7;
	add.s32 	%r169, %r166, %r168;
	mul.wide.s32 	%rd65, %r169, 4;
	add.s64 	%rd66, %rd1, %rd65;
	st.global.u32 	[%rd66], %r167;
	add.s32 	%r200, %r200, 256;
$L__BB3_24:
	and.b32  	%r170, %r40, 128;
	setp.ne.s32 	%p20, %r170, 0;
	@%p20 bra 	$L__BB3_26;
	mad.lo.s32 	%r171, %r200, %r102, %r3;
	mul.wide.s32 	%rd67, %r171, 4;
	add.s64 	%rd68, %rd1, %rd67;
	mov.b32 	%r172, 2147483647;
	st.global.u32 	[%rd68], %r172;
$L__BB3_26:
	setp.ne.s32 	%p21, %r39, 0;
	@%p21 bra 	$L__BB3_35;
	mad.lo.s32 	%r173, %r4, %r102, %r3;
	mul.wide.u32 	%rd69, %r173, 4;
	add.s64 	%rd70, %rd2, %rd69;
	ld.global.nc.f32 	%f23, [%rd70];
	add.s64 	%rd71, %rd1, %rd69;
	st.global.f32 	[%rd71], %f23;
	add.s32 	%r206, %r4, 1;
	setp.ge.u32 	%p22, %r206, %r103;
	@%p22 bra 	$L__BB3_35;
	not.b32 	%r174, %r4;
	add.s32 	%r175, %r103, %r174;
	and.b32  	%r79, %r175, 3;
	setp.eq.s32 	%p23, %r79, 0;
	@%p23 bra 	$L__BB3_32;
	neg.s32 	%r205, %r79;
	mad.lo.s32 	%r176, %r102, %r206, %r2;
	add.s32 	%r203, %r176, %r1;
	mov.u32 	%r204, %r4;
$L__BB3_30:
	.pragma "nounroll";
	mul.wide.s32 	%rd72, %r203, 4;
	add.s64 	%rd73, %rd2, %rd72;
	ld.global.nc.f32 	%f10, [%rd73];
	mul.f32 	%f11, %f1, %f23;
	fma.rn.f32 	%f23, %f10, %f8, %f11;
	add.s64 	%rd74, %rd1, %rd72;
	st.global.f32 	[%rd74], %f23;
	add.s32 	%r205, %r205, 1;
	setp.ne.s32 	%p24, %r205, 0;
	add.s32 	%r204, %r204, 1;
	add.s32 	%r203, %r203, %r102;
	@%p24 bra 	$L__BB3_30;
	add.s32 	%r206, %r204, 1;
$L__BB3_32:
	sub.s32 	%r177, %r103, %r4;
	add.s32 	%r178, %r177, -2;
	setp.lt.u32 	%p25, %r178, 3;
	@%p25 bra 	$L__BB3_35;
	sub.s32 	%r208, %r206, %r103;
	mad.lo.s32 	%r179, %r206, %r102, %r2;
	add.s32 	%r207, %r179, %r1;
	shl.b32 	%r92, %r102, 2;
	mul.wide.s32 	%rd78, %r102, 4;
$L__BB3_34:
	mul.wide.s32 	%rd75, %r207, 4;
	add.s64 	%rd76, %rd2, %rd75;
	ld.global.nc.f32 	%f12, [%rd76];
	mul.f32 	%f13, %f1, %f23;
	fma.rn.f32 	%f14, %f12, %f8, %f13;
	add.s64 	%rd77, %rd1, %rd75;
	st.global.f32 	[%rd77], %f14;
	add.s64 	%rd79, %rd76, %rd78;
	ld.global.nc.f32 	%f15, [%rd79];
	mul.f32 	%f16, %f1, %f14;
	fma.rn.f32 	%f17, %f15, %f8, %f16;
	add.s64 	%rd80, %rd77, %rd78;
	st.global.f32 	[%rd80], %f17;
	add.s64 	%rd81, %rd79, %rd78;
	ld.global.nc.f32 	%f18, [%rd81];
	mul.f32 	%f19, %f1, %f17;
	fma.rn.f32 	%f20, %f18, %f8, %f19;
	add.s64 	%rd82, %rd80, %rd78;
	st.global.f32 	[%rd82], %f20;
	add.s64 	%rd83, %rd81, %rd78;
	ld.global.nc.f32 	%f21, [%rd83];
	mul.f32 	%f22, %f1, %f20;
	fma.rn.f32 	%f23, %f21, %f8, %f22;
	add.s64 	%rd84, %rd82, %rd78;
	st.global.f32 	[%rd84], %f23;
	add.s32 	%r208, %r208, 4;
	add.s32 	%r207, %r207, %r92;
	setp.eq.s32 	%p26, %r208, 0;
	@%p26 bra 	$L__BB3_35;
	bra.uni 	$L__BB3_34;
$L__BB3_35:
	ret;

}


// ===== COMPILED SASS (sm_100) =====

	.target	sm_100

	.elftype	@"ET_EXEC"


//--------------------- .note.nv.tkinfo           --------------------------
	.section	.note.nv.tkinfo,"",@"SHT_NOTE"
	.sectionflags	@"SHF_NOTE_NV_TKINFO"
	.tkinfo
        /*0018*/ 	.word	0x00000002
        /*0030*/ 	.string	""
        /*0030*/ 	.string	"ptxas"
        /*0030*/ 	.string	"Cuda compilation tools, release 13.0, V13.0.88"
        /*0030*/ 	.string	"Build cuda_13.0.r13.0/compiler.36424714_0"
        /*0030*/ 	.string	"-arch sm_100 -m 64 "



//--------------------- .note.nv.cuinfo           --------------------------
	.section	.note.nv.cuinfo,"",@"SHT_NOTE"
	.sectionflags	@"SHF_NOTE_NV_CUINFO"
        /*0018*/ 	.short	0x0002
        /*001a*/ 	.short	0x0064
        /*001c*/ 	.short	0x0082
	.zero		2


//--------------------- .nv.info                  --------------------------
	.section	.nv.info,"",@"SHT_CUDA_INFO"
	.align	4


	//----- nvinfo : EIATTR_REGCOUNT
	.align		4
        /*0000*/ 	.byte	0x04, 0x2f
        /*0002*/ 	.short	(.L_2 - .L_1)
	.align		4
.L_1:
        /*0004*/ 	.word	index@(mwdx_batch_f32)
        /*0008*/ 	.word	0x0000001a


	//----- nvinfo : EIATTR_FRAME_SIZE
	.align		4
.L_2:
        /*000c*/ 	.byte	0x04, 0x11
        /*000e*/ 	.short	(.L_4 - .L_3)
	.align		4
.L_3:
        /*0010*/ 	.word	index@(mwdx_batch_f32)
        /*0014*/ 	.word	0x00000000


	//----- nvinfo : EIATTR_REGCOUNT
	.align		4
.L_4:
        /*0018*/ 	.byte	0x04, 0x2f
        /*001a*/ 	.short	(.L_6 - .L_5)
	.align		4
.L_5:
        /*001c*/ 	.word	index@(mwdx_many_series_one_param_f32)
        /*0020*/ 	.word	0x00000020


	//----- nvinfo : EIATTR_FRAME_SIZE
	.align		4
.L_6:
        /*0024*/ 	.byte	0x04, 0x11
        /*0026*/ 	.short	(.L_8 - .L_7)
	.align		4
.L_7:
        /*0028*/ 	.word	index@(mwdx_many_series_one_param_f32)
        /*002c*/ 	.word	0x00000000


	//----- nvinfo : EIATTR_REGCOUNT
	.align		4
.L_8:
        /*0030*/ 	.byte	0x04, 0x2f
        /*0032*/ 	.short	(.L_10 - .L_9)
	.align		4
.L_9:
        /*0034*/ 	.word	index@(mwdx_many_series_one_param_tiled2d_f32_tx128_ty2)
        /*0038*/ 	.word	0x00000020


	//----- nvinfo : EIATTR_FRAME_SIZE
	.align		4
.L_10:
        /*003c*/ 	.byte	0x04, 0x11
        /*003e*/ 	.short	(.L_12 - .L_11)
	.align		4
.L_11:
        /*0040*/ 	.word	index@(mwdx_many_series_one_param_tiled2d_f32_tx128_ty2)
        /*0044*/ 	.word	0x00000000


	//----- nvinfo : EIATTR_REGCOUNT
	.align		4
.L_12:
        /*0048*/ 	.byte	0x04, 0x2f
        /*004a*/ 	.short	(.L_14 - .L_13)
	.align		4
.L_13:
        /*004c*/ 	.word	index@(mwdx_many_series_one_param_tiled2d_f32_tx128_ty4)
        /*0050*/ 	.word	0x00000020


	//----- nvinfo : EIATTR_FRAME_SIZE
	.align		4
.L_14:
        /*0054*/ 	.byte	0x04, 0x11
        /*0056*/ 	.short	(.L_16 - .L_15)
	.align		4
.L_15:
        /*0058*/ 	.word	index@(mwdx_many_series_one_param_tiled2d_f32_tx128_ty4)
        /*005c*/ 	.word	0x00000000


	//----- nvinfo : EIATTR_MIN_STACK_SIZE
	.align		4
.L_16:
        /*0060*/ 	.byte	0x04, 0x12
        /*0062*/ 	.short	(.L_18 - .L_17)
	.align		4
.L_17:
        /*0064*/ 	.word	index@(mwdx_many_series_one_param_tiled2d_f32_tx128_ty4)
        /*0068*/ 	.word	0x00000000


	//----- nvinfo : EIATTR_MIN_STACK_SIZE
	.align		4
.L_18:
        /*006c*/ 	.byte	0x04, 0x12
        /*006e*/ 	.short	(.L_20 - .L_19)
	.align		4
.L_19:
        /*0070*/ 	.word	index@(mwdx_many_series_one_param_tiled2d_f32_tx128_ty2)
        /*0074*/ 	.word	0x00000000


	//----- nvinfo : EIATTR_MIN_STACK_SIZE
	.align		4
.L_20:
        /*0078*/ 	.byte	0x04, 0x12
        /*007a*/ 	.short	(.L_22 - .L_21)
	.align		4
.L_21:
        /*007c*/ 	.word	index@(mwdx_many_series_one_param_f32)
        /*0080*/ 	.word	0x00000000


	//----- nvinfo : EIATTR_MIN_STACK_SIZE
	.align		4
.L_22:
        /*0084*/ 	.byte	0x04, 0x12
        /*0086*/ 	.short	(.L_24 - .L_23)
	.align		4
.L_23:
        /*0088*/ 	.word	index@(mwdx_batch_f32)
        /*008c*/ 	.word	0x00000000
.L_24:


//--------------------- .nv.compat                --------------------------
	.section	.nv.compat,"",@"SHT_CUDA_COMPAT_INFO"
	.align	4
        /*0000*/ 	.byte	0x02, 0x09, 0x00, 0x00, 0x02, 0x02, 0x01, 0x00, 0x02, 0x05, 0x05, 0x00, 0x03, 0x07, 0x01, 0x01
        /*0010*/ 	.byte	0x02, 0x03, 0x00, 0x00, 0x02, 0x06, 0x01, 0x00, 0x04, 0x0b, 0x08, 0x00, 0x09, 0x00, 0x00, 0x00
        /*0020*/ 	.byte	0x00, 0x00, 0x00, 0x00


//--------------------- .nv.info.mwdx_many_series_one_param_tiled2d_f32_tx128_ty4 --------------------------
	.section	.nv.info.mwdx_many_series_one_param_tiled2d_f32_tx128_ty4,"",@"SHT_CUDA_INFO"
	.sectionflags	@""
	.align	4


	//----- nvinfo : EIATTR_CUDA_API_VERSION
	.align		4
        /*0000*/ 	.byte	0x04, 0x37
        /*0002*/ 	.short	(.L_26 - .L_25)
.L_25:
        /*0004*/ 	.word	0x00000082


	//----- nvinfo : EIATTR_KPARAM_INFO
	.align		4
.L_26:
        /*0008*/ 	.byte	0x04, 0x17
        /*000a*/ 	.short	(.L_28 - .L_27)
.L_27:
        /*000c*/ 	.word	0x00000000
        /*0010*/ 	.short	0x0005
        /*0012*/ 	.short	0x0020
        /*0014*/ 	.byte	0x00, 0xf5, 0x21, 0x00


	//----- nvinfo : EIATTR_KPARAM_INFO
	.align		4
.L_28:
        /*0018*/ 	.byte	0x04, 0x17
        /*001a*/ 	.short	(.L_30 - .L_29)
.L_29:
        /*001c*/ 	.word	0x00000000
        /*0020*/ 	.short	0x0004
        /*0022*/ 	.short	0x0018
        /*0024*/ 	.byte	0x00, 0xf0, 0x11, 0x00


	//----- nvinfo : EIATTR_KPARAM_INFO
	.align		4
.L_30:
        /*0028*/ 	.byte	0x04, 0x17
        /*002a*/ 	.short	(.L_32 - .L_31)
.L_31:
        /*002c*/ 	.word	0x00000000
        /*0030*/ 	.short	0x0003
        /*0032*/ 	.short	0x0014
        /*0034*/ 	.byte	0x00, 0xf0, 0x11, 0x00


	//----- nvinfo : EIATTR_KPARAM_INFO
	.align		4
.L_32:
        /*0038*/ 	.byte	0x04, 0x17
        /*003a*/ 	.short	(.L_34 - .L_33)
.L_33:
        /*003c*/ 	.word	0x00000000
        /*0040*/ 	.short	0x0002
        /*0042*/ 	.short	0x0010
        /*0044*/ 	.byte	0x00, 0xf0, 0x11, 0x00


	//----- nvinfo : EIATTR_KPARAM_INFO
	.align		4
.L_34:
        /*0048*/ 	.byte	0x04, 0x17
        /*004a*/ 	.short	(.L_36 - .L_35)
.L_35:
        /*004c*/ 	.word	0x00000000
        /*0050*/ 	.short	0x0001
        /*0052*/ 	.short	0x0008
        /*0054*/ 	.byte	0x00, 0xf5, 0x21, 0x00


	//----- nvinfo : EIATTR_KPARAM_INFO
	.align		4
.L_36:
        /*0058*/ 	.byte	0x04, 0x17
        /*005a*/ 	.short	(.L_38 - .L_37)
.L_37:
        /*005c*/ 	.word	0x00000000
        /*0060*/ 	.short	0x0000
        /*0062*/ 	.short	0x0000
        /*0064*/ 	.byte	0x00, 0xf5, 0x21, 0x00


	//----- nvinfo : EIATTR_SPARSE_MMA_MASK
	.align		4
.L_38:
        /*0068*/ 	.byte	0x03, 0x50
        /*006a*/ 	.short	0x0000


	//----- nvinfo : EIATTR_MAXREG_COUNT
	.align		4
        /*006c*/ 	.byte	0x03, 0x1b
        /*006e*/ 	.short	0x00ff


	//----- nvinfo : EIATTR_MERCURY_ISA_VERSION
	.align		4
        /*0070*/ 	.byte	0x03, 0x5f
        /*0072*/ 	.short	0x0101


	//----- nvinfo : EIATTR_VRC_CTA_INIT_COUNT
	.align		4
        /*0074*/ 	.byte	0x02, 0x4a
	.zero		1
	.zero		1


	//----- nvinfo : EIATTR_EXIT_INSTR_OFFSETS
	.align		4
        /*0078*/ 	.byte	0x04, 0x1c
        /*007a*/ 	.short	(.L_40 - .L_39)


	//   ....[0]....
.L_39:
        /*007c*/ 	.word	0x00000090


	//   ....[1]....
        /*0080*/ 	.word	0x00000130


	//   ....[2]....
        /*0084*/ 	.word	0x00000550


	//   ....[3]....
        /*0088*/ 	.word	0x000006a0


	//   ....[4]....
        /*008c*/ 	.word	0x00000790


	//   ....[5]....
        /*0090*/ 	.word	0x000007f0


	//   ....[6]....
        /*0094*/ 	.word	0x00000f10


	//   ....[7]....
        /*0098*/ 	.word	0x00000fb0


	//   ....[8]....
        /*009c*/ 	.word	0x00001190


	//   ....[9]....
        /*00a0*/ 	.word	0x000013b0


	//----- nvinfo : EIATTR_CRS_STACK_SIZE
	.align		4
.L_40:
        /*00a4*/ 	.byte	0x04, 0x1e
        /*00a6*/ 	.short	(.L_42 - .L_41)
.L_41:
        /*00a8*/ 	.word	0x00000000


	//----- nvinfo : EIATTR_CBANK_PARAM_SIZE
	.align		4
.L_42:
        /*00ac*/ 	.byte	0x03, 0x19
        /*00ae*/ 	.short	0x0028


	//----- nvinfo : EIATTR_PARAM_CBANK
	.align		4
        /*00b0*/ 	.byte	0x04, 0x0a
        /*00b2*/ 	.short	(.L_44 - .L_43)
	.align		4
.L_43:
        /*00b4*/ 	.word	index@(.nv.constant0.mwdx_many_series_one_param_tiled2d_f32_tx128_ty4)
        /*00b8*/ 	.short	0x0380
        /*00ba*/ 	.short	0x0028


	//----- nvinfo : EIATTR_SW_WAR
	.align		4
.L_44:
        /*00bc*/ 	.byte	0x04, 0x36
        /*00be*/ 	.short	(.L_46 - .L_45)
.L_45:
        /*00c0*/ 	.word	0x00000008
.L_46:


//--------------------- .nv.info.mwdx_many_series_one_param_tiled2d_f32_tx128_ty2 --------------------------
	.section	.nv.info.mwdx_many_series_one_param_tiled2d_f32_tx128_ty2,"",@"SHT_CUDA_INFO"
	.sectionflags	@""
	.align	4


	//----- nvinfo : EIATTR_CUDA_API_VERSION
	.align		4
        /*0000*/ 	.byte	0x04, 0x37
        /*0002*/ 	.short	(.L_48 - .L_47)
.L_47:
        /*0004*/ 	.word	0x00000082


	//----- nvinfo : EIATTR_KPARAM_INFO
	.align		4
.L_48:
        /*0008*/ 	.byte	0x04, 0x17
        /*000a*/ 	.short	(.L_50 - .L_49)
.L_49:
        /*000c*/ 	.word	0x00000000
        /*0010*/ 	.short	0x0005
        /*0012*/ 	.short	0x0020
        /*0014*/ 	.byte	0x00, 0xf5, 0x21, 0x00


	//----- nvinfo : EIATTR_KPARAM_INFO
	.align		4
.L_50:
        /*0018*/ 	.byte	0x04, 0x17
        /*001a*/ 	.short	(.L_52 - .L_51)
.L_51:
        /*001c*/ 	.word	0x00000000
        /*0020*/ 	.short	0x0004
        /*0022*/ 	.short	0x0018
        /*0024*/ 	.byte	0x00, 0xf0, 0x11, 0x00


	//----- nvinfo : EIATTR_KPARAM_INFO
	.align		4
.L_52:
        /*0028*/ 	.byte	0x04, 0x17
        /*002a*/ 	.short	(.L_54 - .L_53)
.L_53:
        /*002c*/ 	.word	0x00000000
        /*0030*/ 	.short	0x0003
        /*0032*/ 	.short	0x0014
        /*0034*/ 	.byte	0x00, 0xf0, 0x11, 0x00


	//----- nvinfo : EIATTR_KPARAM_INFO
	.align		4
.L_54:
        /*0038*/ 	.byte	0x04, 0x17
        /*003a*/ 	.short	(.L_56 - .L_55)
.L_55:
        /*003c*/ 	.word	0x00000000
        /*0040*/ 	.short	0x0002
        /*0042*/ 	.short	0x0010
        /*0044*/ 	.byte	0x00, 0xf0, 0x11, 0x00


	//----- nvinfo : EIATTR_KPARAM_INFO
	.align		4
.L_56:
        /*0048*/ 	.byte	0x04, 0x17
        /*004a*/ 	.short	(.L_58 - .L_57)
.L_57:
        /*004c*/ 	.word	0x00000000
        /*0050*/ 	.short	0x0001
        /*0052*/ 	.short	0x0008
        /*0054*/ 	.byte	0x00, 0xf5, 0x21, 0x00


	//----- nvinfo : EIATTR_KPARAM_INFO
	.align		4
.L_58:
        /*0058*/ 	.byte	0x04, 0x17
        /*005a*/ 	.short	(.L_60 - .L_59)
.L_59:
        /*005c*/ 	.word	0x00000000
        /*0060*/ 	.short	0x0000
        /*0062*/ 	.short	0x0000
        /*0064*/ 	.byte	0x00, 0xf5, 0x21, 0x00


	//----- nvinfo : EIATTR_SPARSE_MMA_MASK
	.align		4
.L_60:
        /*0068*/ 	.byte	0x03, 0x50
        /*006a*/ 	.short	0x0000


	//----- nvinfo : EIATTR_MAXREG_COUNT
	.align		4
        /*006c*/ 	.byte	0x03, 0x1b
        /*006e*/ 	.short	0x00ff


	//----- nvinfo : EIATTR_MERCURY_ISA_VERSION
	.align		4
        /*0070*/ 	.byte	0x03, 0x5f
        /*0072*/ 	.short	0x0101


	//----- nvinfo : EIATTR_VRC_CTA_INIT_COUNT
	.align		4
        /*0074*/ 	.byte	0x02, 0x4a
	.zero		1
	.zero		1


	//----- nvinfo : EIATTR_EXIT_INSTR_OFFSETS
	.align		4
        /*0078*/ 	.byte	0x04, 0x1c
        /*007a*/ 	.short	(.L_62 - .L_61)


	//   ....[0]....
.L_61:
        /*007c*/ 	.word	0x00000090


	//   ....[1]....
        /*0080*/ 	.word	0x00000130


	//   ....[2]....
        /*0084*/ 	.word	0x00000550


	//   ....[3]....
        /*0088*/ 	.word	0x000006a0


	//   ....[4]....
        /*008c*/ 	.word	0x00000790


	//   ....[5]....
        /*0090*/ 	.word	0x000007f0


	//   ....[6]....
        /*0094*/ 	.word	0x00000f10


	//   ....[7]....
        /*0098*/ 	.word	0x00000fb0


	//   ....[8]....
        /*009c*/ 	.word	0x00001190


	//   ....[9]....
        /*00a0*/ 	.word	0x000013b0


	//----- nvinfo : EIATTR_CRS_STACK_SIZE
	.align		4
.L_62:
        /*00a4*/ 	.byte	0x04, 0x1e
        /*00a6*/ 	.short	(.L_64 - .L_63)
.L_63:
        /*00a8*/ 	.word	0x00000000


	//----- nvinfo : EIATTR_CBANK_PARAM_SIZE
	.align		4
.L_64:
        /*00ac*/ 	.byte	0x03, 0x19
        /*00ae*/ 	.short	0x0028


	//----- nvinfo : EIATTR_PARAM_CBANK
	.align		4
        /*00b0*/ 	.byte	0x04, 0x0a
        /*00b2*/ 	.short	(.L_66 - .L_65)
	.align		4
.L_65:
        /*00b4*/ 	.word	index@(.nv.constant0.mwdx_many_series_one_param_tiled2d_f32_tx128_ty2)
        /*00b8*/ 	.short	0x0380
        /*00ba*/ 	.short	0x0028


	//----- nvinfo : EIATTR_SW_WAR
	.align		4
.L_66:
        /*00bc*/ 	.byte	0x04, 0x36
        /*00be*/ 	.short	(.L_68 - .L_67)
.L_67:
        /*00c0*/ 	.word	0x00000008
.L_68:


//--------------------- .nv.info.mwdx_many_series_one_param_f32 --------------------------
	.section	.nv.info.mwdx_many_series_one_param_f32,"",@"SHT_CUDA_INFO"
	.sectionflags	@""
	.align	4


	//----- nvinfo : EIATTR_CUDA_API_VERSION
	.align		4
        /*0000*/ 	.byte	0x04, 0x37
        /*0002*/ 	.short	(.L_70 - .L_69)
.L_69:
        /*0004*/ 	.word	0x00000082


	//----- nvinfo : EIATTR_KPARAM_INFO
	.align		4
.L_70:
        /*0008*/ 	.byte	0x04, 0x17
        /*000a*/ 	.short	(.L_72 - .L_71)
.L_71:
        /*000c*/ 	.word	0x00000000
        /*0010*/ 	.short	0x0005
        /*0012*/ 	.short	0x0020
        /*0014*/ 	.byte	0x00, 0xf5, 0x21, 0x00


	//----- nvinfo : EIATTR_KPARAM_INFO
	.align		4
.L_72:
        /*0018*/ 	.byte	0x04, 0x17
        /*001a*/ 	.short	(.L_74 - .L_73)
.L_73:
        /*001c*/ 	.word	0x00000000
        /*0020*/ 	.short	0x0004
        /*0022*/ 	.short	0x0018
        /*0024*/ 	.byte	0x00, 0xf0, 0x11, 0x00


	//----- nvinfo : EIATTR_KPARAM_INFO
	.align		4
.L_74:
        /*0028*/ 	.byte	0x04, 0x17
        /*002a*/ 	.short	(.L_76 - .L_75)
.L_75:
        /*002c*/ 	.word	0x00000000
        /*0030*/ 	.short	0x0003
        /*0032*/ 	.short	0x0014
        /*0034*/ 	.byte	0x00, 0xf0, 0x11, 0x00


	//----- nvinfo : EIATTR_KPARAM_INFO
	.align		4
.L_76:
        /*0038*/ 	.byte	0x04, 0x17
        /*003a*/ 	.short	(.L_78 - .L_77)
.L_77:
        /*003c*/ 	.word	0x00000000
        /*0040*/ 	.short	0x0002
        /*0042*/ 	.short	0x0010
        /*0044*/ 	.byte	0x00, 0xf0, 0x11, 0x00


	//----- nvinfo : EIATTR_KPARAM_INFO
	.align		4
.L_78:
        /*0048*/ 	.byte	0x04, 0x17
        /*004a*/ 	.short	(.L_80 - .L_79)
.L_79:
        /*004c*/ 	.word	0x00000000
        /*0050*/ 	.short	0x0001
        /*0052*/ 	.short	0x0008
        /*0054*/ 	.byte	0x00, 0xf5, 0x21, 0x00


	//----- nvinfo : EIATTR_KPARAM_INFO
	.align		4
.L_80:
        /*0058*/ 	.byte	0x04, 0x17
        /*005a*/ 	.short	(.L_82 - .L_81)
.L_81:
        /*005c*/ 	.word	0x00000000
        /*0060*/ 	.short	0x0000
        /*0062*/ 	.short	0x0000
        /*0064*/ 	.byte	0x00, 0xf5, 0x21, 0x00


	//----- nvinfo : EIATTR_SPARSE_MMA_MASK
	.align		4
.L_82:
        /*0068*/ 	.byte	0x03, 0x50
        /*006a*/ 	.short	0x0000


	//----- nvinfo : EIATTR_MAXREG_COUNT
	.align		4
        /*006c*/ 	.byte	0x03, 0x1b
        /*006e*/ 	.short	0x00ff


	//----- nvinfo : EIATTR_MERCURY_ISA_VERSION
	.align		4
        /*0070*/ 	.byte	0x03, 0x5f
        /*0072*/ 	.short	0x0101


	//----- nvinfo : EIATTR_VRC_CTA_INIT_COUNT
	.align		4
        /*0074*/ 	.byte	0x02, 0x4a
	.zero		1
	.zero		1


	//----- nvinfo : EIATTR_EXIT_INSTR_OFFSETS
	.align		4
        /*0078*/ 	.byte	0x04, 0x1c
        /*007a*/ 	.short	(.L_84 - .L_83)


	//   ....[0]....
.L_83:
        /*007c*/ 	.word	0x00000060


	//   ....[1]....
        /*0080*/ 	.word	0x000000f0


	//   ....[2]....
        /*0084*/ 	.word	0x00000190


	//   ....[3]....
        /*0088*/ 	.word	0x00000290


	//   ....[4]....
        /*008c*/ 	.word	0x00000330


	//   ....[5]....
        /*0090*/ 	.word	0x000004b0


	//   ....[6]....
        /*0094*/ 	.word	0x00000f40


	//   ....[7]....
        /*0098*/ 	.word	0x00001110


	//----- nvinfo : EIATTR_CRS_STACK_SIZE
	.align		4
.L_84:
        /*009c*/ 	.byte	0x04, 0x1e
        /*009e*/ 	.short	(.L_86 - .L_85)
.L_85:
        /*00a0*/ 	.word	0x00000000


	//----- nvinfo : EIATTR_CBANK_PARAM_SIZE
	.align		4
.L_86:
        /*00a4*/ 	.byte	0x03, 0x19
        /*00a6*/ 	.short	0x0028


	//----- nvinfo : EIATTR_PARAM_CBANK
	.align		4
        /*00a8*/ 	.byte	0x04, 0x0a
        /*00aa*/ 	.short	(.L_88 - .L_87)
	.align		4
.L_87:
        /*00ac*/ 	.word	index@(.nv.constant0.mwdx_many_series_one_param_f32)
        /*00b0*/ 	.short	0x0380
        /*00b2*/ 	.short	0x0028


	//----- nvinfo : EIATTR_SW_WAR
	.align		4
.L_88:
        /*00b4*/ 	.byte	0x04, 0x36
        /*00b6*/ 	.short	(.L_90 - .L_89)
.L_89:
        /*00b8*/ 	.word	0x00000008
.L_90:


//--------------------- .nv.info.mwdx_batch_f32   --------------------------
	.section	.nv.info.mwdx_batch_f32,"",@"SHT_CUDA_INFO"
	.sectionflags	@""
	.align	4


	//----- nvinfo : EIATTR_CUDA_API_VERSION
	.align		4
        /*0000*/ 	.byte	0x04, 0x37
        /*0002*/ 	.short	(.L_92 - .L_91)
.L_91:
        /*0004*/ 	.word	0x00000082


	//----- nvinfo : EIATTR_KPARAM_INFO
	.align		4
.L_92:
        /*0008*/ 	.byte	0x04, 0x17
        /*000a*/ 	.short	(.L_94 - .L_93)
.L_93:
        /*000c*/ 	.word	0x00000000
        /*0010*/ 	.short	0x0005
        /*0012*/ 	.short	0x0020
        /*0014*/ 	.byte	0x00, 0xf5, 0x21, 0x00


	//----- nvinfo : EIATTR_KPARAM_INFO
	.align		4
.L_94:
        /*0018*/ 	.byte	0x04, 0x17
        /*001a*/ 	.short	(.L_96 - .L_95)
.L_95:
        /*001c*/ 	.word	0x00000000
        /*0020*/ 	.short	0x0004
        /*0022*/ 	.short	0x0018
        /*0024*/ 	.byte	0x00, 0xf0, 0x11, 0x00


	//----- nvinfo : EIATTR_KPARAM_INFO
	.align		4
.L_96:
        /*0028*/ 	.byte	0x04, 0x17
        /*002a*/ 	.short	(.L_98 - .L_97)
.L_97:
        /*002c*/ 	.word	0x00000000
        /*0030*/ 	.short	0x0003
        /*0032*/ 	.short	0x0014
        /*0034*/ 	.byte	0x00, 0xf0, 0x11, 0x00


	//----- nvinfo : EIATTR_KPARAM_INFO
	.align		4
.L_98:
        /*0038*/ 	.byte	0x04, 0x17
        /*003a*/ 	.short	(.L_100 - .L_99)
.L_99:
        /*003c*/ 	.word	0x00000000
        /*0040*/ 	.short	0x0002
        /*0042*/ 	.short	0x0010
        /*0044*/ 	.byte	0x00, 0xf0, 0x11, 0x00


	//----- nvinfo : EIATTR_KPARAM_INFO
	.align		4
.L_100:
        /*0048*/ 	.byte	0x04, 0x17
        /*004a*/ 	.short	(.L_102 - .L_101)
.L_101:
        /*004c*/ 	.word	0x00000000
        /*0050*/ 	.short	0x0001
        /*0052*/ 	.short	0x0008
        /*0054*/ 	.byte	0x00, 0xf5, 0x21, 0x00


	//----- nvinfo : EIATTR_KPARAM_INFO
	.align		4
.L_102:
        /*0058*/ 	.byte	0x04, 0x17
        /*005a*/ 	.short	(.L_104 - .L_103)
.L_103:
        /*005c*/ 	.word	0x00000000
        /*0060*/ 	.short	0x0000
        /*0062*/ 	.short	0x0000
        /*0064*/ 	.byte	0x00, 0xf5, 0x21, 0x00


	//----- nvinfo : EIATTR_SPARSE_MMA_MASK
	.align		4
.L_104:
        /*0068*/ 	.byte	0x03, 0x50
        /*006a*/ 	.short	0x0000


	//----- nvinfo : EIATTR_MAXREG_COUNT
	.align		4
        /*006c*/ 	.byte	0x03, 0x1b
        /*006e*/ 	.short	0x00ff


	//----- nvinfo : EIATTR_MERCURY_ISA_VERSION
	.align		4
        /*0070*/ 	.byte	0x03, 0x5f
        /*0072*/ 	.short	0x0101


	//----- nvinfo : EIATTR_VRC_CTA_INIT_COUNT
	.align		4
        /*0074*/ 	.byte	0x02, 0x4a
	.zero		1
	.zero		1


	//----- nvinfo : EIATTR_EXIT_INSTR_OFFSETS
	.align		4
        /*0078*/ 	.byte	0x04, 0x1c
        /*007a*/ 	.short	(.L_106 - .L_105)


	//   ....[0]....
.L_105:
        /*007c*/ 	.word	0x00000060


	//   ....[1]....
        /*0080*/ 	.word	0x00000100


	//   ....[2]....
        /*0084*/ 	.word	0x000001a0


	//   ....[3]....
        /*0088*/ 	.word	0x000002a0


	//   ....[4]....
        /*008c*/ 	.word	0x00000360


	//   ....[5]....
        /*0090*/ 	.word	0x00000610


	//   ....[6]....
        /*0094*/ 	.word	0x00000900


	//----- nvinfo : EIATTR_CRS_STACK_SIZE
	.align		4
.L_106:
        /*0098*/ 	.byte	0x04, 0x1e
        /*009a*/ 	.short	(.L_108 - .L_107)
.L_107:
        /*009c*/ 	.word	0x00000000


	//----- nvinfo : EIATTR_CBANK_PARAM_SIZE
	.align		4
.L_108:
        /*00a0*/ 	.byte	0x03, 0x19
        /*00a2*/ 	.short	0x0028


	//----- nvinfo : EIATTR_PARAM_CBANK
	.align		4
        /*00a4*/ 	.byte	0x04, 0x0a
        /*00a6*/ 	.short	(.L_110 - .L_109)
	.align		4
.L_109:
        /*00a8*/ 	.word	index@(.nv.constant0.mwdx_batch_f32)
        /*00ac*/ 	.short	0x0380
        /*00ae*/ 	.short	0x0028


	//----- nvinfo : EIATTR_SW_WAR
	.align		4
.L_110:
        /*00b0*/ 	.byte	0x04, 0x36
        /*00b2*/ 	.short	(.L_112 - .L_111)
.L_111:
        /*00b4*/ 	.word	0x00000008
.L_112:


//--------------------- .nv.callgraph             --------------------------
	.section	.nv.callgraph,"",@"SHT_CUDA_CALLGRAPH"
	.align	4
	.sectionentsize	8
	.align		4
        /*0000*/ 	.word	0x00000000
	.align		4
        /*0004*/ 	.word	0xffffffff
	.align		4
        /*0008*/ 	.word	0x00000000
	.align		4
        /*000c*/ 	.word	0xfffffffe
	.align		4
        /*0010*/ 	.word	0x00000000
	.align		4
        /*0014*/ 	.word	0xfffffffd
	.align		4
        /*0018*/ 	.word	0x00000000
	.align		4
        /*001c*/ 	.word	0xfffffffc


//--------------------- .nv.constant4             --------------------------
	.section	.nv.constant4,"a",@progbits
	.align	8
	.align		8
.nv.constant4:
        /*0000*/ 	.dword	_ZN34_INTERNAL_42c7cf7e_4_k_cu_b8e8e5fc4cuda3std6ranges3__45__cpo4swapE


//--------------------- .text.mwdx_many_series_one_param_tiled2d_f32_tx128_ty4 --------------------------
	.section	.text.mwdx_many_series_one_param_tiled2d_f32_tx128_ty4,"ax",@progbits
	.align	128
        .global         mwdx_many_series_one_param_tiled2d_f32_tx128_ty4
        .type           mwdx_many_series_one_param_tiled2d_f32_tx128_ty4,@function
        .size           mwdx_many_series_one_param_tiled2d_f32_tx128_ty4,(.L_x_67 - mwdx_many_series_one_param_tiled2d_f32_tx128_ty4)
        .other          mwdx_many_series_one_param_tiled2d_f32_tx128_ty4,@"STO_CUDA_ENTRY STV_DEFAULT"
mwdx_many_series_one_param_tiled2d_f32_tx128_ty4:
.text.mwdx_many_series_one_param_tiled2d_f32_tx128_ty4:
[----:B------:R-:W-:Y:S01]  /*0000*/  LDC R1, c[0x0][0x37c] ;  /* 0x0000df00ff017b82 */ /* 0x000fe20000000800 */
[----:B------:R-:W0:Y:S07]  /*0010*/  S2R R0, SR_CTAID.Y ;  /* 0x0000000000007919 */ /* 0x000e2e0000002600 */
[----:B------:R-:W1:Y:S01]  /*0020*/  LDC R2, c[0x0][0x398] ;  /* 0x0000e600ff027b82 */ /* 0x000e620000000800 */
[----:B------:R-:W2:Y:S01]  /*0030*/  LDCU UR4, c[0x0][0x394] ;  /* 0x00007280ff0477ac */ /* 0x000ea20008000800 */
[----:B------:R-:W0:Y:S01]  /*0040*/  S2R R3, SR_TID.Y ;  /* 0x0000000000037919 */ /* 0x000e220000002200 */
[----:B--2---:R-:W-:-:S02]  /*0050*/  MOV R6, UR4 ;  /* 0x0000000400067c02 */ /* 0x004fc40008000f00 */
[----:B-1----:R-:W-:Y:S02]  /*0060*/  ISETP.GE.AND P0, PT, R2, 0x1, PT ;  /* 0x000000010200780c */ /* 0x002fe40003f06270 */
[----:B0-----:R-:W-:-:S04]  /*0070*/  LEA R4, R0, R3, 0x2 ;  /* 0x0000000300047211 */ /* 0x001fc800078e10ff */
[----:B------:R-:W-:-:S13]  /*0080*/  ISETP.GE.OR P0, PT, R4, R6, !P0 ;  /* 0x000000060400720c */ /* 0x000fda0004706670 */
[----:B------:R-:W-:Y:S05]  /*0090*/  @P0 EXIT ;  /* 0x000000000000094d */ /* 0x000fea0003800000 */
[----:B------:R-:W0:Y:S01]  /*00a0*/  LDC.64 R8, c[0x0][0x388] ;  /* 0x0000e200ff087b82 */ /* 0x000e220000000a00 */
[----:B------:R-:W1:Y:S01]  /*00b0*/  LDCU.64 UR4, c[0x0][0x358] ;  /* 0x00006b00ff0477ac */ /* 0x000e620008000a00 */
[----:B------:R-:W2:Y:S01]  /*00c0*/  LDCU UR6, c[0x0][0x394] ;  /* 0x00007280ff0677ac */ /* 0x000ea20008000800 */
[----:B0-----:R-:W-:-:S05]  /*00d0*/  IMAD.WIDE.U32 R8, R4, 0x4, R8 ;  /* 0x0000000404087825 */ /* 0x001fca00078e0008 */
[----:B-1----:R-:W3:Y:S02]  /*00e0*/  LDG.E.CONSTANT R5, desc[UR4][R8.64] ;  /* 0x0000000408057981 */ /* 0x002ee4000c1e9900 */
[----:B---3--:R-:W-:-:S13]  /*00f0*/  ISETP.GE.U32.AND P0, PT, R5, R2, PT ;  /* 0x000000020500720c */ /* 0x008fda0003f06070 */
[----:B--2---:R-:W-:Y:S05]  /*0100*/  @!P0 BRA `(.L_x_0) ;  /* 0x0000000400bc8947 */ /* 0x004fea0003800000 */
[----:B------:R-:W0:Y:S02]  /*0110*/  S2R R5, SR_TID.X ;  /* 0x0000000000057919 */ /* 0x000e240000002100 */
[----:B0-----:R-:W-:-:S13]  /*0120*/  ISETP.GE.U32.AND P0, PT, R5, R2, PT ;  /* 0x000000020500720c */ /* 0x001fda0003f06070 */
[----:B------:R-:W-:Y:S05]  /*0130*/  @P0 EXIT ;  /* 0x000000000000094d */ /* 0x000fea0003800000 */
[----:B------:R-:W-:Y:S01]  /*0140*/  LOP3.LUT R7, RZ, R5, RZ, 0x33, !PT ;  /* 0x00000005ff077212 */ /* 0x000fe200078e33ff */
[----:B------:R-:W-:Y:S04]  /*0150*/  BSSY.RECONVERGENT B0, `(.L_x_1) ;  /* 0x000003f000007945 */ /* 0x000fe80003800200 */
[----:B------:R-:W-:-:S05]  /*0160*/  IMAD.IADD R8, R7, 0x1, R2 ;  /* 0x0000000107087824 */ /* 0x000fca00078e0202 */
[C---:B------:R-:W-:Y:S02]  /*0170*/  ISETP.GE.U32.AND P1, PT, R8.reuse, 0x380, PT ;  /* 0x000003800800780c */ /* 0x040fe40003f26070 */
[----:B------:R-:W-:-:S04]  /*0180*/  LEA.HI R7, R8, 0x1, RZ, 0x19 ;  /* 0x0000000108077811 */ /* 0x000fc800078fc8ff */
[----:B------:R-:W-:-:S04]  /*0190*/  LOP3.LUT R2, R7, 0x7, RZ, 0xc0, !PT ;  /* 0x0000000707027812 */ /* 0x000fc800078ec0ff */
[----:B------:R-:W-:-:S03]  /*01a0*/  ISETP.NE.AND P0, PT, R2, RZ, PT ;  /* 0x000000ff0200720c */ /* 0x000fc60003f05270 */
[----:B------:R-:W-:Y:S10]  /*01b0*/  @!P1 BRA `(.L_x_2) ;  /* 0x0000000000e09947 */ /* 0x000ff40003800000 */
[----:B------:R-:W0:Y:S01]  /*01c0*/  LDC.64 R10, c[0x0][0x3a0] ;  /* 0x0000e800ff0a7b82 */ /* 0x000e220000000a00 */
[C---:B------:R-:W-:Y:S01]  /*01d0*/  IADD3 R9, PT, PT, R5.reuse, 0x200, RZ ;  /* 0x0000020005097810 */ /* 0x040fe20007ffe0ff */
[C---:B------:R-:W-:Y:S01]  /*01e0*/  VIADD R13, R5.reuse, 0x300 ;  /* 0x00000300050d7836 */ /* 0x040fe20000000000 */
[C---:B------:R-:W-:Y:S01]  /*01f0*/  IADD3 R12, PT, PT, R5.reuse, 0x280, RZ ;  /* 0x00000280050c7810 */ /* 0x040fe20007ffe0ff */
[C---:B------:R-:W-:Y:S01]  /*0200*/  VIADD R16, R5.reuse, 0x180 ;  /* 0x0000018005107836 */ /* 0x040fe20000000000 */
[----:B------:R-:W-:Y:S01]  /*0210*/  IADD3 R15, PT, PT, R5, 0x100, RZ ;  /* 0x00000100050f7810 */ /* 0x000fe20007ffe0ff */
[-CC-:B------:R-:W-:Y:S01]  /*0220*/  IMAD R13, R13, R6.reuse, R3.reuse ;  /* 0x000000060d0d7224 */ /* 0x180fe200078e0203 */
[C---:B------:R-:W-:Y:S01]  /*0230*/  IADD3 R14, PT, PT, R5.reuse, 0x380, RZ ;  /* 0x00000380050e7810 */ /* 0x040fe20007ffe0ff */
[CCC-:B------:R-:W-:Y:S01]  /*0240*/  IMAD R27, R5.reuse, R6.reuse, R3.reuse ;  /* 0x00000006051b7224 */ /* 0x1c0fe200078e0203 */
[----:B------:R-:W-:Y:S01]  /*0250*/  IADD3 R18, PT, PT, R5, 0x80, RZ ;  /* 0x0000008005127810 */ /* 0x000fe20007ffe0ff */
[-CC-:B------:R-:W-:Y:S01]  /*0260*/  IMAD R9, R9, R6.reuse, R3.reuse ;  /* 0x0000000609097224 */ /* 0x180fe200078e0203 */
[----:B------:R-:W-:Y:S01]  /*0270*/  LOP3.LUT R24, R7, 0x3fffff8, RZ, 0xc0, !PT ;  /* 0x03fffff807187812 */ /* 0x000fe200078ec0ff */
[----:B------:R-:W-:-:S02]  /*0280*/  IMAD R25, R12, R6, R3 ;  /* 0x000000060c197224 */ /* 0x000fc400078e0203 */
[-CC-:B------:R-:W-:Y:S01]  /*0290*/  IMAD R19, R15, R6.reuse, R3.reuse ;  /* 0x000000060f137224 */ /* 0x180fe200078e0203 */
[----:B------:R-:W-:Y:S01]  /*02a0*/  LEA R15, R0, R13, 0x2 ;  /* 0x0000000d000f7211 */ /* 0x000fe200078e10ff */
[-CC-:B------:R-:W-:Y:S01]  /*02b0*/  IMAD R21, R16, R6.reuse, R3.reuse ;  /* 0x0000000610157224 */ /* 0x180fe200078e0203 */
[----:B------:R-:W-:Y:S01]  /*02c0*/  LEA R25, R0, R25, 0x2 ;  /* 0x0000001900197211 */ /* 0x000fe200078e10ff */
[-CC-:B------:R-:W-:Y:S01]  /*02d0*/  IMAD R17, R14, R6.reuse, R3.reuse ;  /* 0x000000060e117224 */ /* 0x180fe200078e0203 */
[----:B------:R-:W-:Y:S01]  /*02e0*/  LEA R14, R0, R27, 0x2 ;  /* 0x0000001b000e7211 */ /* 0x000fe200078e10ff */
[----:B------:R-:W-:Y:S01]  /*02f0*/  IMAD R23, R18, R6, R3 ;  /* 0x0000000612177224 */ /* 0x000fe200078e0203 */
[C---:B------:R-:W-:Y:S01]  /*0300*/  LEA R3, R0.reuse, R21, 0x2 ;  /* 0x0000001500037211 */ /* 0x040fe200078e10ff */
[C---:B------:R-:W-:Y:S01]  /*0310*/  IMAD R12, R0.reuse, 0x4, R9 ;  /* 0x00000004000c7824 */ /* 0x040fe200078e0209 */
[C---:B------:R-:W-:Y:S01]  /*0320*/  LEA R9, R0.reuse, R19, 0x2 ;  /* 0x0000001300097211 */ /* 0x040fe200078e10ff */
[----:B------:R-:W-:Y:S01]  /*0330*/  IMAD R13, R0, 0x4, R17 ;  /* 0x00000004000d7824 */ /* 0x000fe200078e0211 */
[----:B------:R-:W-:Y:S01]  /*0340*/  IADD3 R24, PT, PT, -R24, RZ, RZ ;  /* 0x000000ff18187210 */ /* 0x000fe20007ffe1ff */
[----:B------:R-:W-:-:S07]  /*0350*/  IMAD R0, R0, 0x4, R23 ;  /* 0x0000000400007824 */ /* 0x000fce00078e0217 */
.L_x_3:
[----:B------:R-:W-:Y:S01]  /*0360*/  MOV R6, 0x7fffffff ;  /* 0x7fffffff00067802 */ /* 0x000fe20000000f00 */
[----:B0-----:R-:W-:Y:S01]  /*0370*/  IMAD.WIDE R18, R14, 0x4, R10 ;  /* 0x000000040e127825 */ /* 0x001fe200078e020a */
[----:B------:R-:W-:-:S03]  /*0380*/  IADD3 R5, PT, PT, R5, 0x400, RZ ;  /* 0x0000040005057810 */ /* 0x000fc60007ffe0ff */
[--C-:B------:R-:W-:Y:S01]  /*0390*/  IMAD.WIDE R16, R0, 0x4, R10.reuse ;  /* 0x0000000400107825 */ /* 0x100fe200078e020a */
[----:B------:R0:W-:Y:S03]  /*03a0*/  STG.E desc[UR4][R18.64], R6 ;  /* 0x0000000612007986 */ /* 0x0001e6000c101904 */
[----:B------:R-:W-:Y:S01]  /*03b0*/  VIADD R24, R24, 0x8 ;  /* 0x0000000818187836 */ /* 0x000fe20000000000 */
[----:B------:R1:W-:Y:S01]  /*03c0*/  STG.E desc[UR4][R16.64], R6 ;  /* 0x0000000610007986 */ /* 0x0003e2000c101904 */
[----:B------:R-:W-:-:S03]  /*03d0*/  IMAD.WIDE R28, R9, 0x4, R10 ;  /* 0x00000004091c7825 */ /* 0x000fc600078e020a */
[----:B------:R-:W-:Y:S01]  /*03e0*/  ISETP.NE.AND P1, PT, R24, RZ, PT ;  /* 0x000000ff1800720c */ /* 0x000fe20003f25270 */
[--C-:B------:R-:W-:Y:S01]  /*03f0*/  IMAD.WIDE R26, R3, 0x4, R10.reuse ;  /* 0x00000004031a7825 */ /* 0x100fe200078e020a */
[----:B------:R-:W-:Y:S03]  /*0400*/  STG.E desc[UR4][R28.64], R6 ;  /* 0x000000061c007986 */ /* 0x000fe6000c101904 */
[--C-:B0-----:R-:W-:Y:S01]  /*0410*/  IMAD.WIDE R18, R25, 0x4, R10.reuse ;  /* 0x0000000419127825 */ /* 0x101fe200078e020a */
[----:B------:R-:W-:Y:S03]  /*0420*/  STG.E desc[UR4][R26.64], R6 ;  /* 0x000000061a007986 */ /* 0x000fe6000c101904 */
[----:B-1----:R-:W-:-:S04]  /*0430*/  IMAD.WIDE R16, R12, 0x4, R10 ;  /* 0x000000040c107825 */ /* 0x002fc800078e020a */
[--C-:B------:R-:W-:Y:S01]  /*0440*/  IMAD.WIDE R20, R15, 0x4, R10.reuse ;  /* 0x000000040f147825 */ /* 0x100fe200078e020a */
[----:B------:R-:W-:Y:S03]  /*0450*/  STG.E desc[UR4][R16.64], R6 ;  /* 0x0000000610007986 */ /* 0x000fe6000c101904 */
[----:B------:R-:W-:Y:S01]  /*0460*/  IMAD.WIDE R22, R13, 0x4, R10 ;  /* 0x000000040d167825 */ /* 0x000fe200078e020a */
[----:B------:R-:W-:Y:S04]  /*0470*/  STG.E desc[UR4][R18.64], R6 ;  /* 0x0000000612007986 */ /* 0x000fe8000c101904 */
[----:B------:R-:W-:Y:S04]  /*0480*/  STG.E desc[UR4][R20.64], R6 ;  /* 0x0000000614007986 */ /* 0x000fe8000c101904 */
[----:B------:R0:W-:Y:S02]  /*0490*/  STG.E desc[UR4][R22.64], R6 ;  /* 0x0000000616007986 */ /* 0x0001e4000c101904 */
[----:B0-----:R-:W-:-:S04]  /*04a0*/  MOV R6, UR6 ;  /* 0x0000000600067c02 */ /* 0x001fc80008000f00 */
[C---:B------:R-:W-:Y:S01]  /*04b0*/  LEA R25, R6.reuse, R25, 0xa ;  /* 0x0000001906197211 */ /* 0x040fe200078e50ff */
[C---:B------:R-:W-:Y:S01]  /*04c0*/  IMAD R12, R6.reuse, 0x400, R12 ;  /* 0x00000400060c7824 */ /* 0x040fe200078e020c */
[C---:B------:R-:W-:Y:S01]  /*04d0*/  LEA R15, R6.reuse, R15, 0xa ;  /* 0x0000000f060f7211 */ /* 0x040fe200078e50ff */
[C---:B------:R-:W-:Y:S01]  /*04e0*/  IMAD R13, R6.reuse, 0x400, R13 ;  /* 0x00000400060d7824 */ /* 0x040fe200078e020d */
[C---:B------:R-:W-:Y:S01]  /*04f0*/  LEA R9, R6.reuse, R9, 0xa ;  /* 0x0000000906097211 */ /* 0x040fe200078e50ff */
[C---:B------:R-:W-:Y:S01]  /*0500*/  IMAD R14, R6.reuse, 0x400, R14 ;  /* 0x00000400060e7824 */ /* 0x040fe200078e020e */
[C---:B------:R-:W-:Y:S02]  /*0510*/  LEA R3, R6.reuse, R3, 0xa ;  /* 0x0000000306037211 */ /* 0x040fe400078e50ff */
[----:B------:R-:W-:Y:S01]  /*0520*/  LEA R0, R6, R0, 0xa ;  /* 0x0000000006007211 */ /* 0x000fe200078e50ff */
[----:B------:R-:W-:Y:S06]  /*0530*/  @P1 BRA `(.L_x_3) ;  /* 0xfffffffc00881947 */ /* 0x000fec000383ffff */
.L_x_2:
[----:B------:R-:W-:Y:S05]  /*0540*/  BSYNC.RECONVERGENT B0 ;  /* 0x0000000000007941 */ /* 0x000fea0003800200 */
.L_x_1:
[----:B------:R-:W-:Y:S05]  /*0550*/  @!P0 EXIT ;  /* 0x000000000000894d */ /* 0x000fea0003800000 */
[----:B------:R-:W-:Y:S01]  /*0560*/  ISETP.GE.U32.AND P0, PT, R2, 0x4, PT ;  /* 0x000000040200780c */ /* 0x000fe20003f06070 */
[----:B------:R-:W-:Y:S01]  /*0570*/  BSSY.RECONVERGENT B0, `(.L_x_4) ;  /* 0x0000012000007945 */ /* 0x000fe20003800200 */
[----:B------:R-:W-:-:S11]  /*0580*/  LOP3.LUT P1, R0, R7, 0x3, RZ, 0xc0, !PT ;  /* 0x0000000307007812 */ /* 0x000fd6000782c0ff */
[----:B------:R-:W-:Y:S05]  /*0590*/  @!P0 BRA `(.L_x_5) ;  /* 0x00000000003c8947 */ /* 0x000fea0003800000 */
[----:B------:R-:W0:Y:S01]  /*05a0*/  LDC.64 R14, c[0x0][0x3a0] ;  /* 0x0000e800ff0e7b82 */ /* 0x000e220000000a00 */
[C---:B------:R-:W-:Y:S01]  /*05b0*/  IMAD R3, R5.reuse, R6, R4 ;  /* 0x0000000605037224 */ /* 0x040fe200078e0204 */
[----:B------:R-:W-:Y:S01]  /*05c0*/  IADD3 R5, PT, PT, R5, 0x200, RZ ;  /* 0x0000020005057810 */ /* 0x000fe20007ffe0ff */
[----:B------:R-:W-:-:S03]  /*05d0*/  IMAD.MOV.U32 R9, RZ, RZ, 0x7fffffff ;  /* 0x7fffffffff097424 */ /* 0x000fc600078e00ff */
[CC--:B------:R-:W-:Y:S02]  /*05e0*/  LEA R13, R6.reuse, R3.reuse, 0x8 ;  /* 0x00000003060d7211 */ /* 0x0c0fe400078e40ff */
[C---:B------:R-:W-:Y:S02]  /*05f0*/  LEA R11, R6.reuse, R3, 0x7 ;  /* 0x00000003060b7211 */ /* 0x040fe400078e38ff */
[----:B------:R-:W-:Y:S01]  /*0600*/  LEA R7, R6, R13, 0x7 ;  /* 0x0000000d06077211 */ /* 0x000fe200078e38ff */
[----:B0-----:R-:W-:-:S04]  /*0610*/  IMAD.WIDE R2, R3, 0x4, R14 ;  /* 0x0000000403027825 */ /* 0x001fc800078e020e */
[--C-:B------:R-:W-:Y:S01]  /*0620*/  IMAD.WIDE R10, R11, 0x4, R14.reuse ;  /* 0x000000040b0a7825 */ /* 0x100fe200078e020e */
[----:B------:R0:W-:Y:S03]  /*0630*/  STG.E desc[UR4][R2.64], R9 ;  /* 0x0000000902007986 */ /* 0x0001e6000c101904 */
[--C-:B------:R-:W-:Y:S01]  /*0640*/  IMAD.WIDE R12, R13, 0x4, R14.reuse ;  /* 0x000000040d0c7825 */ /* 0x100fe200078e020e */
[----:B------:R0:W-:Y:S03]  /*0650*/  STG.E desc[UR4][R10.64], R9 ;  /* 0x000000090a007986 */ /* 0x0001e6000c101904 */
[----:B------:R-:W-:Y:S01]  /*0660*/  IMAD.WIDE R14, R7, 0x4, R14 ;  /* 0x00000004070e7825 */ /* 0x000fe200078e020e */
[----:B------:R0:W-:Y:S04]  /*0670*/  STG.E desc[UR4][R12.64], R9 ;  /* 0x000000090c007986 */ /* 0x0001e8000c101904 */
[----:B------:R0:W-:Y:S02]  /*0680*/  STG.E desc[UR4][R14.64], R9 ;  /* 0x000000090e007986 */ /* 0x0001e4000c101904 */
.L_x_5:
[----:B------:R-:W-:Y:S05]  /*0690*/  BSYNC.RECONVERGENT B0 ;  /* 0x0000000000007941 */ /* 0x000fea0003800200 */
.L_x_4:
[----:B------:R-:W-:Y:S05]  /*06a0*/  @!P1 EXIT ;  /* 0x000000000000994d */ /* 0x000fea0003800000 */
[----:B------:R-:W-:Y:S01]  /*06b0*/  ISETP.NE.AND P1, PT, R0, 0x1, PT ;  /* 0x000000010000780c */ /* 0x000fe20003f25270 */
[----:B------:R-:W-:Y:S01]  /*06c0*/  BSSY.RECONVERGENT B0, `(.L_x_6) ;  /* 0x000000c000007945 */ /* 0x000fe20003800200 */
[----:B------:R-:W-:-:S11]  /*06d0*/  LOP3.LUT P0, RZ, R8, 0x80, RZ, 0xc0, !PT ;  /* 0x0000008008ff7812 */ /* 0x000fd6000780c0ff */
[----:B------:R-:W-:Y:S05]  /*06e0*/  @!P1 BRA `(.L_x_7) ;  /* 0x0000000000249947 */ /* 0x000fea0003800000 */
[----:B0-----:R-:W0:Y:S01]  /*06f0*/  LDC.64 R2, c[0x0][0x3a0] ;  /* 0x0000e800ff027b82 */ /* 0x001e220000000a00 */
[C---:B------:R-:W-:Y:S01]  /*0700*/  IMAD R9, R5.reuse, R6, R4 ;  /* 0x0000000605097224 */ /* 0x040fe200078e0204 */
[----:B------:R-:W-:Y:S01]  /*0710*/  MOV R7, 0x7fffffff ;  /* 0x7fffffff00077802 */ /* 0x000fe20000000f00 */
[----:B------:R-:W-:-:S03]  /*0720*/  VIADD R5, R5, 0x100 ;  /* 0x0000010005057836 */ /* 0x000fc60000000000 */
[----:B------:R-:W-:Y:S01]  /*0730*/  LEA R11, R6, R9, 0x7 ;  /* 0x00000009060b7211 */ /* 0x000fe200078e38ff */
[----:B0-----:R-:W-:-:S04]  /*0740*/  IMAD.WIDE R8, R9, 0x4, R2 ;  /* 0x0000000409087825 */ /* 0x001fc800078e0202 */
[----:B------:R-:W-:Y:S01]  /*0750*/  IMAD.WIDE R2, R11, 0x4, R2 ;  /* 0x000000040b027825 */ /* 0x000fe200078e0202 */
[----:B------:R1:W-:Y:S04]  /*0760*/  STG.E desc[UR4][R8.64], R7 ;  /* 0x0000000708007986 */ /* 0x0003e8000c101904 */
[----:B------:R1:W-:Y:S02]  /*0770*/  STG.E desc[UR4][R2.64], R7 ;  /* 0x0000000702007986 */ /* 0x0003e4000c101904 */
.L_x_7:
[----:B------:R-:W-:Y:S05]  /*0780*/  BSYNC.RECONVERGENT B0 ;  /* 0x0000000000007941 */ /* 0x000fea0003800200 */
.L_x_6:
[----:B------:R-:W-:Y:S05]  /*0790*/  @P0 EXIT ;  /* 0x000000000000094d */ /* 0x000fea0003800000 */
[----:B01----:R-:W0:Y:S01]  /*07a0*/  LDC.64 R2, c[0x0][0x3a0] ;  /* 0x0000e800ff027b82 */ /* 0x003e220000000a00 */
[----:B------:R-:W-:Y:S01]  /*07b0*/  IMAD R5, R5, R6, R4 ;  /* 0x0000000605057224 */ /* 0x000fe200078e0204 */
[----:B------:R-:W-:-:S03]  /*07c0*/  MOV R7, 0x7fffffff ;  /* 0x7fffffff00077802 */ /* 0x000fc60000000f00 */
[----:B0-----:R-:W-:-:S05]  /*07d0*/  IMAD.WIDE R2, R5, 0x4, R2 ;  /* 0x0000000405027825 */ /* 0x001fca00078e0202 */
[----:B------:R-:W-:Y:S01]  /*07e0*/  STG.E desc[UR4][R2.64], R7 ;  /* 0x0000000702007986 */ /* 0x000fe2000c101904 */
[----:B------:R-:W-:Y:S05]  /*07f0*/  EXIT ;  /* 0x000000000000794d */ /* 0x000fea0003800000 */
.L_x_0:
[----:B------:R-:W0:Y:S01]  /*0800*/  S2R R8, SR_TID.X ;  /* 0x0000000000087919 */ /* 0x000e220000002100 */
[----:B------:R-:W-:Y:S01]  /*0810*/  BSSY.RECONVERGENT B0, `(.L_x_8) ;  /* 0x000006e000007945 */ /* 0x000fe20003800200 */
[----:B0-----:R-:W-:-:S13]  /*0820*/  ISETP.GE.U32.AND P0, PT, R8, R5, PT ;  /* 0x000000050800720c */ /* 0x001fda0003f06070 */
[----:B------:R-:W-:Y:S05]  /*0830*/  @P0 BRA `(.L_x_9) ;  /* 0x0000000400ac0947 */ /* 0x000fea0003800000 */
[-C--:B------:R-:W-:Y:S01]  /*0840*/  LOP3.LUT R10, RZ, R8.reuse, RZ, 0x33, !PT ;  /* 0x00000008ff0a7212 */ /* 0x080fe200078e33ff */
[----:B------:R-:W-:Y:S01]  /*0850*/  BSSY.RECONVERGENT B1, `(.L_x_10) ;  /* 0x0000040000017945 */ /* 0x000fe20003800200 */
[----:B------:R-:W-:Y:S02]  /*0860*/  MOV R21, R8 ;  /* 0x0000000800157202 */ /* 0x000fe40000000f00 */
[----:B------:R-:W-:-:S04]  /*0870*/  IADD3 R7, PT, PT, R5, R10, RZ ;  /* 0x0000000a05077210 */ /* 0x000fc80007ffe0ff */
[C---:B------:R-:W-:Y:S02]  /*0880*/  ISETP.GE.U32.AND P1, PT, R7.reuse, 0x380, PT ;  /* 0x000003800700780c */ /* 0x040fe40003f26070 */
[----:B------:R-:W-:-:S04]  /*0890*/  LEA.HI R9, R7, 0x1, RZ, 0x19 ;  /* 0x0000000107097811 */ /* 0x000fc800078fc8ff */
[----:B------:R-:W-:-:S04]  /*08a0*/  LOP3.LUT R10, R9, 0x7, RZ, 0xc0, !PT ;  /* 0x00000007090a7812 */ /* 0x000fc800078ec0ff */
[----:B------:R-:W-:-:S03]  /*08b0*/  ISETP.NE.AND P0, PT, R10, RZ, PT ;  /* 0x000000ff0a00720c */ /* 0x000fc60003f05270 */
[----:B------:R-:W-:Y:S10]  /*08c0*/  @!P1 BRA `(.L_x_11) ;  /* 0x0000000000e09947 */ /* 0x000ff40003800000 */
[C---:B------:R-:W-:Y:S01]  /*08d0*/  IADD3 R12, PT, PT, R8.reuse, 0x280, RZ ;  /* 0x00000280080c7810 */ /* 0x040fe20007ffe0ff */
[C---:B------:R-:W-:Y:S01]  /*08e0*/  VIADD R11, R8.reuse, 0x200 ;  /* 0x00000200080b7836 */ /* 0x040fe20000000000 */
[C---:B------:R-:W-:Y:S01]  /*08f0*/  IADD3 R14, PT, PT, R8.reuse, 0x380, RZ ;  /* 0x00000380080e7810 */ /* 0x040fe20007ffe0ff */
[C---:B------:R-:W-:Y:S01]  /*0900*/  VIADD R15, R8.reuse, 0x100 ;  /* 0x00000100080f7836 */ /* 0x040fe20000000000 */
[C---:B------:R-:W-:Y:S01]  /*0910*/  IADD3 R16, PT, PT, R8.reuse, 0x180, RZ ;  /* 0x0000018008107810 */ /* 0x040fe20007ffe0ff */
[CCC-:B------:R-:W-:Y:S01]  /*0920*/  IMAD R29, R8.reuse, R6.reuse, R3.reuse ;  /* 0x00000006081d7224 */ /* 0x1c0fe200078e0203 */
[C---:B------:R-:W-:Y:S01]  /*0930*/  IADD3 R13, PT, PT, R8.reuse, 0x300, RZ ;  /* 0x00000300080d7810 */ /* 0x040fe20007ffe0ff */
[-CC-:B------:R-:W-:Y:S01]  /*0940*/  IMAD R11, R11, R6.reuse, R3.reuse ;  /* 0x000000060b0b7224 */ /* 0x180fe200078e0203 */
[----:B------:R-:W-:Y:S01]  /*0950*/  IADD3 R18, PT, PT, R8, 0x80, RZ ;  /* 0x0000008008127810 */ /* 0x000fe20007ffe0ff */
[-CC-:B------:R-:W-:Y:S01]  /*0960*/  IMAD R23, R12, R6.reuse, R3.reuse ;  /* 0x000000060c177224 */ /* 0x180fe200078e0203 */
[----:B------:R-:W-:Y:S01]  /*0970*/  LOP3.LUT R22, R9, 0x3fffff8, RZ, 0xc0, !PT ;  /* 0x03fffff809167812 */ /* 0x000fe200078ec0ff */
[--C-:B------:R-:W-:Y:S01]  /*0980*/  IMAD R27, R14, R6, R3.reuse ;  /* 0x000000060e1b7224 */ /* 0x100fe200078e0203 */
[----:B------:R-:W-:Y:S01]  /*0990*/  MOV R21, R8 ;  /* 0x0000000800157202 */ /* 0x000fe20000000f00 */
[-CC-:B------:R-:W-:Y:S01]  /*09a0*/  IMAD R15, R15, R6.reuse, R3.reuse ;  /* 0x000000060f0f7224 */ /* 0x180fe200078e0203 */
[----:B------:R-:W-:Y:S01]  /*09b0*/  IADD3 R22, PT, PT, -R22, RZ, RZ ;  /* 0x000000ff16167210 */ /* 0x000fe20007ffe1ff */
[-CC-:B------:R-:W-:Y:S01]  /*09c0*/  IMAD R17, R16, R6.reuse, R3.reuse ;  /* 0x0000000610117224 */ /* 0x180fe200078e0203 */
[C---:B------:R-:W-:Y:S01]  /*09d0*/  LEA R11, R0.reuse, R11, 0x2 ;  /* 0x0000000b000b7211 */ /* 0x040fe200078e10ff */
[-CC-:B------:R-:W-:Y:S01]  /*09e0*/  IMAD R25, R13, R6.reuse, R3.reuse ;  /* 0x000000060d197224 */ /* 0x180fe200078e0203 */
[----:B------:R-:W-:Y:S01]  /*09f0*/  LEA R23, R0, R23, 0x2 ;  /* 0x0000001700177211 */ /* 0x000fe200078e10ff */
[----:B------:R-:W-:Y:S01]  /*0a00*/  IMAD R19, R18, R6, R3 ;  /* 0x0000000612137224 */ /* 0x000fe200078e0203 */
[C---:B------:R-:W-:Y:S01]  /*0a10*/  LEA R27, R0.reuse, R27, 0x2 ;  /* 0x0000001b001b7211 */ /* 0x040fe200078e10ff */
[C---:B------:R-:W-:Y:S01]  /*0a20*/  IMAD R13, R0.reuse, 0x4, R29 ;  /* 0x00000004000d7824 */ /* 0x040fe200078e021d */
[C---:B------:R-:W-:Y:S01]  /*0a30*/  LEA R29, R0.reuse, R15, 0x2 ;  /* 0x0000000f001d7211 */ /* 0x040fe200078e10ff */
[C---:B------:R-:W-:Y:S01]  /*0a40*/  IMAD R25, R0.reuse, 0x4, R25 ;  /* 0x0000000400197824 */ /* 0x040fe200078e0219 */
[C---:B------:R-:W-:Y:S01]  /*0a50*/  LEA R12, R0.reuse, R17, 0x2 ;  /* 0x00000011000c7211 */ /* 0x040fe200078e10ff */
[----:B------:R-:W-:-:S07]  /*0a60*/  IMAD R20, R0, 0x4, R19 ;  /* 0x0000000400147824 */ /* 0x000fce00078e0213 */
.L_x_12:
[----:B-1----:R-:W0:Y:S01]  /*0a70*/  LDC.64 R14, c[0x0][0x3a0] ;  /* 0x0000e800ff0e7b82 */ /* 0x002e220000000a00 */
[----:B------:R-:W-:Y:S02]  /*0a80*/  MOV R24, 0x7fffffff ;  /* 0x7fffffff00187802 */ /* 0x000fe40000000f00 */
[----:B------:R-:W-:Y:S02]  /*0a90*/  IADD3 R22, PT, PT, R22, 0x8, RZ ;  /* 0x0000000816167810 */ /* 0x000fe40007ffe0ff */
[----:B------:R-:W-:Y:S02]  /*0aa0*/  IADD3 R21, PT, PT, R21, 0x400, RZ ;  /* 0x0000040015157810 */ /* 0x000fe40007ffe0ff */
[----:B------:R-:W-:Y:S01]  /*0ab0*/  ISETP.NE.AND P1, PT, R22, RZ, PT ;  /* 0x000000ff1600720c */ /* 0x000fe20003f25270 */
[----:B0-----:R-:W-:Y:S01]  /*0ac0*/  IMAD.WIDE R16, R13, 0x4, R14 ;  /* 0x000000040d107825 */ /* 0x001fe200078e020e */
[----:B------:R-:W-:-:S03]  /*0ad0*/  LEA R13, R6, R13, 0xa ;  /* 0x0000000d060d7211 */ /* 0x000fc600078e50ff */
[----:B------:R-:W-:Y:S01]  /*0ae0*/  IMAD.WIDE R18, R20, 0x4, R14 ;  /* 0x0000000414127825 */ /* 0x000fe200078e020e */
[----:B------:R0:W-:Y:S01]  /*0af0*/  STG.E desc[UR4][R16.64], R24 ;  /* 0x0000001810007986 */ /* 0x0001e2000c101904 */
[----:B------:R-:W-:-:S03]  /*0b00*/  LEA R20, R6, R20, 0xa ;  /* 0x0000001406147211 */ /* 0x000fc600078e50ff */
[----:B------:R1:W-:Y:S01]  /*0b10*/  STG.E desc[UR4][R18.64], R24 ;  /* 0x0000001812007986 */ /* 0x0003e2000c101904 */
[----:B0-----:R-:W-:-:S04]  /*0b20*/  IMAD.WIDE R16, R29, 0x4, R14 ;  /* 0x000000041d107825 */ /* 0x001fc800078e020e */
[----:B-1----:R-:W-:Y:S01]  /*0b30*/  IMAD.WIDE R18, R12, 0x4, R14 ;  /* 0x000000040c127825 */ /* 0x002fe200078e020e */
[----:B------:R0:W-:Y:S01]  /*0b40*/  STG.E desc[UR4][R16.64], R24 ;  /* 0x0000001810007986 */ /* 0x0001e2000c101904 */
[C---:B------:R-:W-:Y:S02]  /*0b50*/  LEA R12, R6.reuse, R12, 0xa ;  /* 0x0000000c060c7211 */ /* 0x040fe400078e50ff */
[----:B------:R-:W-:Y:S01]  /*0b60*/  IMAD R29, R6, 0x400, R29 ;  /* 0x00000400061d7824 */ /* 0x000fe200078e021d */
[----:B------:R1:W-:Y:S01]  /*0b70*/  STG.E desc[UR4][R18.64], R24 ;  /* 0x0000001812007986 */ /* 0x0003e2000c101904 */
[----:B0-----:R-:W-:-:S04]  /*0b80*/  IMAD.WIDE R16, R11, 0x4, R14 ;  /* 0x000000040b107825 */ /* 0x001fc800078e020e */
[----:B-1----:R-:W-:Y:S01]  /*0b90*/  IMAD.WIDE R18, R23, 0x4, R14 ;  /* 0x0000000417127825 */ /* 0x002fe200078e020e */
[----:B------:R0:W-:Y:S01]  /*0ba0*/  STG.E desc[UR4][R16.64], R24 ;  /* 0x0000001810007986 */ /* 0x0001e2000c101904 */
[C---:B------:R-:W-:Y:S02]  /*0bb0*/  LEA R23, R6.reuse, R23, 0xa ;  /* 0x0000001706177211 */ /* 0x040fe400078e50ff */
[C---:B------:R-:W-:Y:S01]  /*0bc0*/  IMAD R11, R6.reuse, 0x400, R11 ;  /* 0x00000400060b7824 */ /* 0x040fe200078e020b */
[----:B------:R1:W-:Y:S01]  /*0bd0*/  STG.E desc[UR4][R18.64], R24 ;  /* 0x0000001812007986 */ /* 0x0003e2000c101904 */
[----:B0-----:R-:W-:Y:S01]  /*0be0*/  IMAD.WIDE R16, R25, 0x4, R14 ;  /* 0x0000000419107825 */ /* 0x001fe200078e020e */
[----:B------:R-:W-:-:S03]  /*0bf0*/  LEA R25, R6, R25, 0xa ;  /* 0x0000001906197211 */ /* 0x000fc600078e50ff */
[----:B------:R-:W-:Y:S01]  /*0c00*/  IMAD.WIDE R14, R27, 0x4, R14 ;  /* 0x000000041b0e7825 */ /* 0x000fe200078e020e */
[----:B------:R1:W-:Y:S01]  /*0c10*/  STG.E desc[UR4][R16.64], R24 ;  /* 0x0000001810007986 */ /* 0x0003e2000c101904 */
[----:B------:R-:W-:-:S03]  /*0c20*/  LEA R27, R6, R27, 0xa ;  /* 0x0000001b061b7211 */ /* 0x000fc600078e50ff */
[----:B------:R1:W-:Y:S01]  /*0c30*/  STG.E desc[UR4][R14.64], R24 ;  /* 0x000000180e007986 */ /* 0x0003e2000c101904 */
[----:B------:R-:W-:Y:S05]  /*0c40*/  @P1 BRA `(.L_x_12) ;  /* 0xfffffffc00881947 */ /* 0x000fea000383ffff */
.L_x_11:
[----:B------:R-:W-:Y:S05]  /*0c50*/  BSYNC.RECONVERGENT B1 ;  /* 0x0000000000017941 */ /* 0x000fea0003800200 */
.L_x_10:
[----:B------:R-:W-:Y:S05]  /*0c60*/  @!P0 BRA `(.L_x_9) ;  /* 0x0000000000a08947 */ /* 0x000fea0003800000 */
[----:B------:R-:W-:Y:S01]  /*0c70*/  ISETP.GE.U32.AND P0, PT, R10, 0x4, PT ;  /* 0x000000040a00780c */ /* 0x000fe20003f06070 */
[----:B------:R-:W-:Y:S01]  /*0c80*/  BSSY.RECONVERGENT B1, `(.L_x_13) ;  /* 0x0000012000017945 */ /* 0x000fe20003800200 */
[----:B-1----:R-:W-:-:S11]  /*0c90*/  LOP3.LUT P1, R18, R9, 0x3, RZ, 0xc0, !PT ;  /* 0x0000000309127812 */ /* 0x002fd6000782c0ff */
[----:B------:R-:W-:Y:S05]  /*0ca0*/  @!P0 BRA `(.L_x_14) ;  /* 0x00000000003c8947 */ /* 0x000fea0003800000 */
[----:B------:R-:W0:Y:S01]  /*0cb0*/  LDC.64 R10, c[0x0][0x3a0] ;  /* 0x0000e800ff0a7b82 */ /* 0x000e220000000a00 */
[C---:B------:R-:W-:Y:S01]  /*0cc0*/  IMAD R13, R21.reuse, R6, R4 ;  /* 0x00000006150d7224 */ /* 0x040fe200078e0204 */
[----:B------:R-:W-:Y:S01]  /*0cd0*/  MOV R19, 0x7fffffff ;  /* 0x7fffffff00137802 */ /* 0x000fe20000000f00 */
[----:B------:R-:W-:Y:S02]  /*0ce0*/  VIADD R21, R21, 0x200 ;  /* 0x0000020015157836 */ /* 0x000fe40000000000 */
[C---:B------:R-:W-:Y:S01]  /*0cf0*/  IMAD R17, R6.reuse, 0x100, R13 ;  /* 0x0000010006117824 */ /* 0x040fe200078e020d */
[----:B------:R-:W-:-:S04]  /*0d00*/  LEA R15, R6, R13, 0x7 ;  /* 0x0000000d060f7211 */ /* 0x000fc800078e38ff */
        /* <DEDUP_REMOVED lines=9> */
.L_x_14:
[----:B------:R-:W-:Y:S05]  /*0da0*/  BSYNC.RECONVERGENT B1 ;  /* 0x0000000000017941 */ /* 0x000fea0003800200 */
.L_x_13:
[----:B------:R-:W-:Y:S05]  /*0db0*/  @!P1 BRA `(.L_x_9) ;  /* 0x00000000004c9947 */ /* 0x000fea0003800000 */
[----:B------:R-:W-:Y:S01]  /*0dc0*/  LOP3.LUT P0, RZ, R7, 0x80, RZ, 0xc0, !PT ;  /* 0x0000008007ff7812 */ /* 0x000fe2000780c0ff */
[----:B------:R-:W-:Y:S01]  /*0dd0*/  BSSY.RECONVERGENT B1, `(.L_x_15) ;  /* 0x000000d000017945 */ /* 0x000fe20003800200 */
[----:B------:R-:W-:-:S11]  /*0de0*/  ISETP.NE.AND P1, PT, R18, 0x1, PT ;  /* 0x000000011200780c */ /* 0x000fd60003f25270 */
[----:B0-----:R-:W0:Y:S02]  /*0df0*/  @!P0 LDC.64 R10, c[0x0][0x3a0] ;  /* 0x0000e800ff0a8b82 */ /* 0x001e240000000a00 */
[----:B------:R-:W-:Y:S05]  /*0e00*/  @!P1 BRA `(.L_x_16) ;  /* 0x0000000000249947 */ /* 0x000fea0003800000 */
[----:B------:R-:W1:Y:S01]  /*0e10*/  LDC.64 R12, c[0x0][0x3a0] ;  /* 0x0000e800ff0c7b82 */ /* 0x000e620000000a00 */
[C---:B------:R-:W-:Y:S01]  /*0e20*/  IMAD R15, R21.reuse, R6, R4 ;  /* 0x00000006150f7224 */ /* 0x040fe200078e0204 */
[----:B------:R-:W-:Y:S02]  /*0e30*/  MOV R7, 0x7fffffff ;  /* 0x7fffffff00077802 */ /* 0x000fe40000000f00 */
[----:B------:R-:W-:Y:S02]  /*0e40*/  IADD3 R21, PT, PT, R21, 0x100, RZ ;  /* 0x0000010015157810 */ /* 0x000fe40007ffe0ff */
[----:B------:R-:W-:Y:S01]  /*0e50*/  LEA R9, R6, R15, 0x7 ;  /* 0x0000000f06097211 */ /* 0x000fe200078e38ff */
[----:B-1----:R-:W-:-:S04]  /*0e60*/  IMAD.WIDE R14, R15, 0x4, R12 ;  /* 0x000000040f0e7825 */ /* 0x002fc800078e020c */
[----:B------:R-:W-:Y:S01]  /*0e70*/  IMAD.WIDE R12, R9, 0x4, R12 ;  /* 0x00000004090c7825 */ /* 0x000fe200078e020c */
[----:B------:R1:W-:Y:S04]  /*0e80*/  STG.E desc[UR4][R14.64], R7 ;  /* 0x000000070e007986 */ /* 0x0003e8000c101904 */
[----:B------:R1:W-:Y:S02]  /*0e90*/  STG.E desc[UR4][R12.64], R7 ;  /* 0x000000070c007986 */ /* 0x0003e4000c101904 */
.L_x_16:
[----:B------:R-:W-:Y:S05]  /*0ea0*/  BSYNC.RECONVERGENT B1 ;  /* 0x0000000000017941 */ /* 0x000fea0003800200 */
.L_x_15:
[----:B-1----:R-:W-:Y:S02]  /*0eb0*/  @!P0 IMAD R7, R21, R6, R4 ;  /* 0x0000000615078224 */ /* 0x002fe400078e0204 */
[----:B------:R-:W-:Y:S02]  /*0ec0*/  @!P0 IMAD.MOV.U32 R9, RZ, RZ, 0x7fffffff ;  /* 0x7fffffffff098424 */ /* 0x000fe400078e00ff */
[----:B0-----:R-:W-:-:S05]  /*0ed0*/  @!P0 IMAD.WIDE R10, R7, 0x4, R10 ;  /* 0x00000004070a8825 */ /* 0x001fca00078e020a */
[----:B------:R2:W-:Y:S02]  /*0ee0*/  @!P0 STG.E desc[UR4][R10.64], R9 ;  /* 0x000000090a008986 */ /* 0x0005e4000c101904 */
.L_x_9:
[----:B------:R-:W-:Y:S05]  /*0ef0*/  BSYNC.RECONVERGENT B0 ;  /* 0x0000000000007941 */ /* 0x000fea0003800200 */
.L_x_8:
[----:B------:R-:W-:-:S13]  /*0f00*/  ISETP.NE.AND P0, PT, R8, RZ, PT ;  /* 0x000000ff0800720c */ /* 0x000fda0003f05270 */
[----:B------:R-:W-:Y:S05]  /*0f10*/  @P0 EXIT ;  /* 0x000000000000094d */ /* 0x000fea0003800000 */
[----:B--2---:R-:W2:Y:S01]  /*0f20*/  LDC.64 R8, c[0x0][0x380] ;  /* 0x0000e000ff087b82 */ /* 0x004ea20000000a00 */
[----:B01----:R-:W-:-:S07]  /*0f30*/  IMAD R15, R5, R6, R4 ;  /* 0x00000006050f7224 */ /* 0x003fce00078e0204 */
[----:B------:R-:W0:Y:S01]  /*0f40*/  LDC.64 R10, c[0x0][0x3a0] ;  /* 0x0000e800ff0a7b82 */ /* 0x000e220000000a00 */
[----:B--2---:R-:W-:-:S06]  /*0f50*/  IMAD.WIDE.U32 R12, R15, 0x4, R8 ;  /* 0x000000040f0c7825 */ /* 0x004fcc00078e0008 */
[----:B------:R-:W2:Y:S01]  /*0f60*/  LDG.E.CONSTANT R12, desc[UR4][R12.64] ;  /* 0x000000040c0c7981 */ /* 0x000ea2000c1e9900 */
[----:B------:R-:W-:Y:S01]  /*0f70*/  IADD3 R7, PT, PT, R5, 0x1, RZ ;  /* 0x0000000105077810 */ /* 0x000fe20007ffe0ff */
[----:B0-----:R-:W-:-:S03]  /*0f80*/  IMAD.WIDE.U32 R14, R15, 0x4, R10 ;  /* 0x000000040f0e7825 */ /* 0x001fc600078e000a */
[----:B------:R-:W-:Y:S02]  /*0f90*/  ISETP.GE.U32.AND P0, PT, R7, R2, PT ;  /* 0x000000020700720c */ /* 0x000fe40003f06070 */
[----:B--2---:R0:W-:Y:S11]  /*0fa0*/  STG.E desc[UR4][R14.64], R12 ;  /* 0x0000000c0e007986 */ /* 0x0041f6000c101904 */
[----:B------:R-:W-:Y:S05]  /*0fb0*/  @P0 EXIT ;  /* 0x000000000000094d */ /* 0x000fea0003800000 */
[----:B------:R-:W1:Y:S01]  /*0fc0*/  LDC R20, c[0x0][0x390] ;  /* 0x0000e400ff147b82 */ /* 0x000e620000000800 */
[----:B------:R-:W-:Y:S01]  /*0fd0*/  LOP3.LUT R13, RZ, R5, RZ, 0x33, !PT ;  /* 0x00000005ff0d7212 */ /* 0x000fe200078e33ff */
[----:B------:R-:W-:Y:S03]  /*0fe0*/  BSSY.RECONVERGENT B0, `(.L_x_17) ;  /* 0x0000018000007945 */ /* 0x000fe60003800200 */
[----:B------:R-:W-:-:S04]  /*0ff0*/  IADD3 R13, PT, PT, R13, R2, RZ ;  /* 0x000000020d0d7210 */ /* 0x000fc80007ffe0ff */
[----:B------:R-:W-:Y:S02]  /*1000*/  LOP3.LUT P0, R4, R13, 0x3, RZ, 0xc0, !PT ;  /* 0x000000030d047812 */ /* 0x000fe4000780c0ff */
[----:B------:R-:W-:Y:S01]  /*1010*/  MOV R13, R7 ;  /* 0x00000007000d7202 */ /* 0x000fe20000000f00 */
[----:B-1----:R-:W-:-:S10]  /*1020*/  FADD R7, -R20, 1 ;  /* 0x3f80000014077421 */ /* 0x002fd40000000100 */
[----:B------:R-:W-:Y:S05]  /*1030*/  @!P0 BRA `(.L_x_18) ;  /* 0x0000000000488947 */ /* 0x000fea0003800000 */
[----:B------:R-:W-:Y:S01]  /*1040*/  IMAD R13, R13, R6, R3 ;  /* 0x000000060d0d7224 */ /* 0x000fe200078e0203 */
[----:B------:R-:W-:Y:S01]  /*1050*/  BSSY.RECONVERGENT B1, `(.L_x_19) ;  /* 0x000000f000017945 */ /* 0x000fe20003800200 */
[----:B------:R-:W-:Y:S01]  /*1060*/  IMAD.MOV R4, RZ, RZ, -R4 ;  /* 0x000000ffff047224 */ /* 0x000fe200078e0a04 */
[----:B------:R-:W-:Y:S02]  /*1070*/  MOV R18, R5 ;  /* 0x0000000500127202 */ /* 0x000fe40000000f00 */
[----:B------:R-:W-:-:S07]  /*1080*/  LEA R13, R0, R13, 0x2 ;  /* 0x0000000d000d7211 */ /* 0x000fce00078e10ff */
.L_x_20:
[----:B------:R-:W-:-:S06]  /*1090*/  IMAD.WIDE R16, R13, 0x4, R8 ;  /* 0x000000040d107825 */ /* 0x000fcc00078e0208 */
[----:B------:R-:W2:Y:S01]  /*10a0*/  LDG.E.CONSTANT R16, desc[UR4][R16.64] ;  /* 0x0000000410107981 */ /* 0x000ea2000c1e9900 */
[----:B------:R-:W-:Y:S01]  /*10b0*/  FMUL R19, R12, R7 ;  /* 0x000000070c137220 */ /* 0x000fe20000400000 */
[C---:B01----:R-:W-:Y:S01]  /*10c0*/  IMAD.WIDE R14, R13.reuse, 0x4, R10 ;  /* 0x000000040d0e7825 */ /* 0x043fe200078e020a */
[----:B------:R-:W-:Y:S02]  /*10d0*/  IADD3 R4, PT, PT, R4, 0x1, RZ ;  /* 0x0000000104047810 */ /* 0x000fe40007ffe0ff */
[----:B------:R-:W-:Y:S01]  /*10e0*/  IADD3 R13, PT, PT, R13, R6, RZ ;  /* 0x000000060d0d7210 */ /* 0x000fe20007ffe0ff */
[----:B------:R-:W-:Y:S01]  /*10f0*/  VIADD R18, R18, 0x1 ;  /* 0x0000000112127836 */ /* 0x000fe20000000000 */
[----:B------:R-:W-:Y:S01]  /*1100*/  ISETP.NE.AND P0, PT, R4, RZ, PT ;  /* 0x000000ff0400720c */ /* 0x000fe20003f05270 */
[----:B--2---:R-:W-:-:S05]  /*1110*/  FFMA R12, R16, R20, R19 ;  /* 0x00000014100c7223 */ /* 0x004fca0000000013 */
[----:B------:R1:W-:Y:S07]  /*1120*/  STG.E desc[UR4][R14.64], R12 ;  /* 0x0000000c0e007986 */ /* 0x0003ee000c101904 */
[----:B------:R-:W-:Y:S05]  /*1130*/  @P0 BRA `(.L_x_20) ;  /* 0xfffffffc00d40947 */ /* 0x000fea000383ffff */
[----:B------:R-:W-:Y:S05]  /*1140*/  BSYNC.RECONVERGENT B1 ;  /* 0x0000000000017941 */ /* 0x000fea0003800200 */
.L_x_19:
[----:B------:R-:W-:-:S07]  /*1150*/  IADD3 R13, PT, PT, R18, 0x1, RZ ;  /* 0x00000001120d7810 */ /* 0x000fce0007ffe0ff */
.L_x_18:
[----:B------:R-:W-:Y:S05]  /*1160*/  BSYNC.RECONVERGENT B0 ;  /* 0x0000000000007941 */ /* 0x000fea0003800200 */
.L_x_17:
[----:B------:R-:W-:-:S04]  /*1170*/  IADD3 R5, PT, PT, -R5, -0x2, R2 ;  /* 0xfffffffe05057810 */ /* 0x000fc80007ffe102 */
[----:B------:R-:W-:-:S13]  /*1180*/  ISETP.GE.U32.AND P0, PT, R5, 0x3, PT ;  /* 0x000000030500780c */ /* 0x000fda0003f06070 */
[----:B------:R-:W-:Y:S05]  /*1190*/  @!P0 EXIT ;  /* 0x000000000000894d */ /* 0x000fea0003800000 */
[----:B------:R-:W2:Y:S01]  /*11a0*/  LDC.64 R4, c[0x0][0x3a0] ;  /* 0x0000e800ff047b82 */ /* 0x000ea20000000a00 */
[C---:B------:R-:W-:Y:S01]  /*11b0*/  IMAD R3, R13.reuse, R6, R3 ;  /* 0x000000060d037224 */ /* 0x040fe200078e0203 */
[----:B------:R-:W-:-:S03]  /*11c0*/  IADD3 R2, PT, PT, R13, -R2, RZ ;  /* 0x800000020d027210 */ /* 0x000fc60007ffe0ff */
[----:B------:R-:W-:-:S03]  /*11d0*/  IMAD R3, R0, 0x4, R3 ;  /* 0x0000000400037824 */ /* 0x000fc600078e0203 */
[----:B------:R-:W3:Y:S08]  /*11e0*/  LDC.64 R8, c[0x0][0x380] ;  /* 0x0000e000ff087b82 */ /* 0x000ef00000000a00 */
[----:B------:R-:W4:Y:S02]  /*11f0*/  LDC.64 R10, c[0x0][0x390] ;  /* 0x0000e400ff0a7b82 */ /* 0x000f240000000a00 */
.L_x_21:
[----:B01-3--:R-:W-:-:S05]  /*1200*/  IMAD.WIDE R14, R3, 0x4, R8 ;  /* 0x00000004030e7825 */ /* 0x00bfca00078e0208 */
[----:B------:R-:W3:Y:S01]  /*1210*/  LDG.E.CONSTANT R13, desc[UR4][R14.64] ;  /* 0x000000040e0d7981 */ /* 0x000ee2000c1e9900 */
[----:B----4-:R-:W-:-:S05]  /*1220*/  IMAD.WIDE R16, R11, 0x4, R14 ;  /* 0x000000040b107825 */ /* 0x010fca00078e020e */
[----:B------:R-:W4:Y:S01]  /*1230*/  LDG.E.CONSTANT R23, desc[UR4][R16.64] ;  /* 0x0000000410177981 */ /* 0x000f22000c1e9900 */
[----:B------:R-:W-:-:S05]  /*1240*/  IMAD.WIDE R18, R11, 0x4, R16 ;  /* 0x000000040b127825 */ /* 0x000fca00078e0210 */
[----:B------:R-:W5:Y:S01]  /*1250*/  LDG.E.CONSTANT R25, desc[UR4][R18.64] ;  /* 0x0000000412197981 */ /* 0x000f62000c1e9900 */
[----:B------:R-:W-:-:S06]  /*1260*/  IMAD.WIDE R20, R11, 0x4, R18 ;  /* 0x000000040b147825 */ /* 0x000fcc00078e0212 */
[----:B------:R-:W5:Y:S01]  /*1270*/  LDG.E.CONSTANT R21, desc[UR4][R20.64] ;  /* 0x0000000414157981 */ /* 0x000f62000c1e9900 */
[----:B------:R-:W-:Y:S01]  /*1280*/  FMUL R0, R12, R7 ;  /* 0x000000070c007220 */ /* 0x000fe20000400000 */
[----:B------:R-:W-:-:S04]  /*1290*/  IADD3 R2, PT, PT, R2, 0x4, RZ ;  /* 0x0000000402027810 */ /* 0x000fc80007ffe0ff */
[----:B------:R-:W-:Y:S01]  /*12a0*/  ISETP.NE.AND P0, PT, R2, RZ, PT ;  /* 0x000000ff0200720c */ /* 0x000fe20003f05270 */
[----:B---3--:R-:W-:Y:S01]  /*12b0*/  FFMA R0, R13, R10, R0 ;  /* 0x0000000a0d007223 */ /* 0x008fe20000000000 */
[----:B--2---:R-:W-:Y:S01]  /*12c0*/  IMAD.WIDE R12, R3, 0x4, R4 ;  /* 0x00000004030c7825 */ /* 0x004fe200078e0204 */
[----:B------:R-:W-:-:S03]  /*12d0*/  LEA R3, R11, R3, 0x2 ;  /* 0x000000030b037211 */ /* 0x000fc600078e10ff */
[----:B------:R-:W-:Y:S01]  /*12e0*/  FMUL R6, R0, R7 ;  /* 0x0000000700067220 */ /* 0x000fe20000400000 */
[----:B------:R0:W-:Y:S01]  /*12f0*/  STG.E desc[UR4][R12.64], R0 ;  /* 0x000000000c007986 */ /* 0x0001e2000c101904 */
[----:B------:R-:W-:-:S04]  /*1300*/  IMAD.WIDE R14, R11, 0x4, R12 ;  /* 0x000000040b0e7825 */ /* 0x000fc800078e020c */
[----:B----4-:R-:W-:-:S04]  /*1310*/  FFMA R6, R23, R10, R6 ;  /* 0x0000000a17067223 */ /* 0x010fc80000000006 */
[----:B------:R-:W-:Y:S01]  /*1320*/  FMUL R16, R6, R7 ;  /* 0x0000000706107220 */ /* 0x000fe20000400000 */
[----:B------:R0:W-:Y:S03]  /*1330*/  STG.E desc[UR4][R14.64], R6 ;  /* 0x000000060e007986 */ /* 0x0001e6000c101904 */
[----:B-----5:R-:W-:Y:S01]  /*1340*/  FFMA R25, R25, R10, R16 ;  /* 0x0000000a19197223 */ /* 0x020fe20000000010 */
[----:B------:R-:W-:-:S04]  /*1350*/  IMAD.WIDE R16, R11, 0x4, R14 ;  /* 0x000000040b107825 */ /* 0x000fc800078e020e */
[----:B------:R-:W-:Y:S01]  /*1360*/  FMUL R22, R25, R7 ;  /* 0x0000000719167220 */ /* 0x000fe20000400000 */
[----:B------:R0:W-:Y:S01]  /*1370*/  STG.E desc[UR4][R16.64], R25 ;  /* 0x0000001910007986 */ /* 0x0001e2000c101904 */
[----:B------:R-:W-:-:S04]  /*1380*/  IMAD.WIDE R18, R11, 0x4, R16 ;  /* 0x000000040b127825 */ /* 0x000fc800078e0210 */
[----:B------:R-:W-:-:S05]  /*1390*/  FFMA R21, R21, R10, R22 ;  /* 0x0000000a15157223 */ /* 0x000fca0000000016 */
[----:B------:R0:W-:Y:S01]  /*13a0*/  STG.E desc[UR4][R18.64], R21 ;  /* 0x0000001512007986 */ /* 0x0001e2000c101904 */
[----:B------:R-:W-:Y:S05]  /*13b0*/  @!P0 EXIT ;  /* 0x000000000000894d */ /* 0x000fea0003800000 */
[----:B0-----:R-:W-:Y:S01]  /*13c0*/  MOV R12, R21 ;  /* 0x00000015000c7202 */ /* 0x001fe20000000f00 */
[----:B------:R-:W-:Y:S06]  /*13d0*/  BRA `(.L_x_21) ;  /* 0xfffffffc00887947 */ /* 0x000fec000383ffff */
.L_x_22:
[----:B------:R-:W-:-:S00]  /*13e0*/  BRA `(.L_x_22) ;  /* 0xfffffffc00fc7947 */ /* 0x000fc0000383ffff */
[----:B------:R-:W-:-:S00]  /*13f0*/  NOP ;  /* 0x0000000000007918 */ /* 0x000fc00000000000 */
        /* <DEDUP_REMOVED lines=8> */
.L_x_67:


//--------------------- .text.mwdx_many_series_one_param_tiled2d_f32_tx128_ty2 --------------------------
	.section	.text.mwdx_many_series_one_param_tiled2d_f32_tx128_ty2,"ax",@progbits
	.align	128
        .global         mwdx_many_series_one_param_tiled2d_f32_tx128_ty2
        .type           mwdx_many_series_one_param_tiled2d_f32_tx128_ty2,@function
        .size           mwdx_many_series_one_param_tiled2d_f32_tx128_ty2,(.L_x_68 - mwdx_many_series_one_param_tiled2d_f32_tx128_ty2)
        .other          mwdx_many_series_one_param_tiled2d_f32_tx128_ty2,@"STO_CUDA_ENTRY STV_DEFAULT"
mwdx_many_series_one_param_tiled2d_f32_tx128_ty2:
.text.mwdx_many_series_one_param_tiled2d_f32_tx128_ty2:
        /* <DEDUP_REMOVED lines=54> */
.L_x_26:
        /* <DEDUP_REMOVED lines=30> */
.L_x_25:
[----:B------:R-:W-:Y:S05]  /*0540*/  BSYNC.RECONVERGENT B0 ;  /* 0x0000000000007941 */ /* 0x000fea0003800200 */
.L_x_24:
        /* <DEDUP_REMOVED lines=20> */
.L_x_28:
[----:B------:R-:W-:Y:S05]  /*0690*/  BSYNC.RECONVERGENT B0 ;  /* 0x0000000000007941 */ /* 0x000fea0003800200 */
.L_x_27:
        /* <DEDUP_REMOVED lines=14> */
.L_x_30:
[----:B------:R-:W-:Y:S05]  /*0780*/  BSYNC.RECONVERGENT B0 ;  /* 0x0000000000007941 */ /* 0x000fea0003800200 */
.L_x_29:
[----:B------:R-:W-:Y:S05]  /*0790*/  @P0 EXIT ;  /* 0x000000000000094d */ /* 0x000fea0003800000 */
[----:B01----:R-:W0:Y:S01]  /*07a0*/  LDC.64 R2, c[0x0][0x3a0] ;  /* 0x0000e800ff027b82 */ /* 0x003e220000000a00 */
[----:B------:R-:W-:Y:S01]  /*07b0*/  IMAD R5, R5, R6, R4 ;  /* 0x0000000605057224 */ /* 0x000fe200078e0204 */
[----:B------:R-:W-:-:S03]  /*07c0*/  MOV R7, 0x7fffffff ;  /* 0x7fffffff00077802 */ /* 0x000fc60000000f00 */
[----:B0-----:R-:W-:-:S05]  /*07d0*/  IMAD.WIDE R2, R5, 0x4, R2 ;  /* 0x0000000405027825 */ /* 0x001fca00078e0202 */
[----:B------:R-:W-:Y:S01]  /*07e0*/  STG.E desc[UR4][R2.64], R7 ;  /* 0x0000000702007986 */ /* 0x000fe2000c101904 */
[----:B------:R-:W-:Y:S05]  /*07f0*/  EXIT ;  /* 0x000000000000794d */ /* 0x000fea0003800000 */
.L_x_23:
        /* <DEDUP_REMOVED lines=39> */
.L_x_35:
        /* <DEDUP_REMOVED lines=30> */
.L_x_34:
[----:B------:R-:W-:Y:S05]  /*0c50*/  BSYNC.RECONVERGENT B1 ;  /* 0x0000000000017941 */ /* 0x000fea0003800200 */
.L_x_33:
        /* <DEDUP_REMOVED lines=20> */
.L_x_37:
[----:B------:R-:W-:Y:S05]  /*0da0*/  BSYNC.RECONVERGENT B1 ;  /* 0x0000000000017941 */ /* 0x000fea0003800200 */
.L_x_36:
        /* <DEDUP_REMOVED lines=15> */
.L_x_39:
[----:B------:R-:W-:Y:S05]  /*0ea0*/  BSYNC.RECONVERGENT B1 ;  /* 0x0000000000017941 */ /* 0x000fea0003800200 */
.L_x_38:
[----:B-1----:R-:W-:Y:S02]  /*0eb0*/  @!P0 IMAD R7, R21, R6, R4 ;  /* 0x0000000615078224 */ /* 0x002fe400078e0204 */
[----:B------:R-:W-:Y:S02]  /*0ec0*/  @!P0 IMAD.MOV.U32 R9, RZ, RZ, 0x7fffffff ;  /* 0x7fffffffff098424 */ /* 0x000fe400078e00ff */
[----:B0-----:R-:W-:-:S05]  /*0ed0*/  @!P0 IMAD.WIDE R10, R7, 0x4, R10 ;  /* 0x00000004070a8825 */ /* 0x001fca00078e020a */
[----:B------:R2:W-:Y:S02]  /*0ee0*/  @!P0 STG.E desc[UR4][R10.64], R9 ;  /* 0x000000090a008986 */ /* 0x0005e4000c101904 */
.L_x_32:
[----:B------:R-:W-:Y:S05]  /*0ef0*/  BSYNC.RECONVERGENT B0 ;  /* 0x0000000000007941 */ /* 0x000fea0003800200 */
.L_x_31:
        /* <DEDUP_REMOVED lines=25> */
.L_x_43:
        /* <DEDUP_REMOVED lines=12> */
.L_x_42:
[----:B------:R-:W-:-:S07]  /*1150*/  IADD3 R13, PT, PT, R18, 0x1, RZ ;  /* 0x00000001120d7810 */ /* 0x000fce0007ffe0ff */
.L_x_41:
[----:B------:R-:W-:Y:S05]  /*1160*/  BSYNC.RECONVERGENT B0 ;  /* 0x0000000000007941 */ /* 0x000fea0003800200 */
.L_x_40:
        /* <DEDUP_REMOVED lines=9> */
.L_x_44:
        /* <DEDUP_REMOVED lines=30> */
.L_x_45:
        /* <DEDUP_REMOVED lines=10> */
.L_x_68:


//--------------------- .text.mwdx_many_series_one_param_f32 --------------------------
	.section	.text.mwdx_many_series_one_param_f32,"ax",@progbits
	.align	128
        .global         mwdx_many_series_one_param_f32
        .type           mwdx_many_series_one_param_f32,@function
        .size           mwdx_many_series_one_param_f32,(.L_x_69 - mwdx_many_series_one_param_f32)
        .other          mwdx_many_series_one_param_f32,@"STO_CUDA_ENTRY STV_DEFAULT"
mwdx_many_series_one_param_f32:
.text.mwdx_many_series_one_param_f32:
[----:B------:R-:W-:Y:S01]  /*0000*/  LDC R1, c[0x0][0x37c] ;  /* 0x0000df00ff017b82 */ /* 0x000fe20000000800 */
[----:B------:R-:W0:Y:S07]  /*0010*/  S2R R3, SR_CTAID.X ;  /* 0x0000000000037919 */ /* 0x000e2e0000002500 */
[----:B------:R-:W1:Y:S08]  /*0020*/  LDC R6, c[0x0][0x398] ;  /* 0x0000e600ff067b82 */ /* 0x000e700000000800 */
[----:B------:R-:W0:Y:S01]  /*0030*/  LDC R0, c[0x0][0x394] ;  /* 0x0000e500ff007b82 */ /* 0x000e220000000800 */
[----:B-1----:R-:W-:-:S04]  /*0040*/  ISETP.GE.AND P0, PT, R6, 0x1, PT ;  /* 0x000000010600780c */ /* 0x002fc80003f06270 */
[----:B0-----:R-:W-:-:S13]  /*0050*/  ISETP.GE.OR P0, PT, R3, R0, !P0 ;  /* 0x000000000300720c */ /* 0x001fda0004706670 */
[----:B------:R-:W-:Y:S05]  /*0060*/  @P0 EXIT ;  /* 0x000000000000094d */ /* 0x000fea0003800000 */
[----:B------:R-:W0:Y:S01]  /*0070*/  LDC.64 R4, c[0x0][0x388] ;  /* 0x0000e200ff047b82 */ /* 0x000e220000000a00 */
[----:B------:R-:W1:Y:S01]  /*0080*/  LDCU.64 UR4, c[0x0][0x358] ;  /* 0x00006b00ff0477ac */ /* 0x000e620008000a00 */
[----:B0-----:R-:W-:-:S06]  /*0090*/  IMAD.WIDE.U32 R4, R3, 0x4, R4 ;  /* 0x0000000403047825 */ /* 0x001fcc00078e0004 */
[----:B-1----:R-:W2:Y:S02]  /*00a0*/  LDG.E.CONSTANT R5, desc[UR4][R4.64] ;  /* 0x0000000404057981 */ /* 0x002ea4000c1e9900 */
[----:B--2---:R-:W-:-:S13]  /*00b0*/  ISETP.GE.U32.AND P0, PT, R5, R6, PT ;  /* 0x000000060500720c */ /* 0x004fda0003f06070 */
[----:B------:R-:W-:Y:S05]  /*00c0*/  @!P0 BRA `(.L_x_46) ;  /* 0x0000000000348947 */ /* 0x000fea0003800000 */
[----:B------:R-:W0:Y:S02]  /*00d0*/  S2R R7, SR_TID.X ;  /* 0x0000000000077919 */ /* 0x000e240000002100 */
[----:B0-----:R-:W-:-:S13]  /*00e0*/  ISETP.GE.U32.AND P0, PT, R7, R6, PT ;  /* 0x000000060700720c */ /* 0x001fda0003f06070 */
[----:B------:R-:W-:Y:S05]  /*00f0*/  @P0 EXIT ;  /* 0x000000000000094d */ /* 0x000fea0003800000 */
[----:B------:R-:W0:Y:S01]  /*0100*/  LDC.64 R8, c[0x0][0x3a0] ;  /* 0x0000e800ff087b82 */ /* 0x000e220000000a00 */
[----:B------:R-:W-:Y:S01]  /*0110*/  MOV R11, 0x7fffffff ;  /* 0x7fffffff000b7802 */ /* 0x000fe20000000f00 */
[----:B------:R-:W1:Y:S06]  /*0120*/  LDCU UR6, c[0x0][0x360] ;  /* 0x00006c00ff0677ac */ /* 0x000e6c0008000800 */
.L_x_47:
[C---:B--2---:R-:W-:Y:S01]  /*0130*/  IMAD R5, R7.reuse, R0, R3 ;  /* 0x0000000007057224 */ /* 0x044fe200078e0203 */
[----:B-1----:R-:W-:-:S03]  /*0140*/  IADD3 R7, PT, PT, R7, UR6, RZ ;  /* 0x0000000607077c10 */ /* 0x002fc6000fffe0ff */
[----:B0-----:R-:W-:Y:S01]  /*0150*/  IMAD.WIDE R4, R5, 0x4, R8 ;  /* 0x0000000405047825 */ /* 0x001fe200078e0208 */
[----:B------:R-:W-:-:S04]  /*0160*/  ISETP.GE.AND P0, PT, R7, R6, PT ;  /* 0x000000060700720c */ /* 0x000fc80003f06270 */
[----:B------:R2:W-:Y:S09]  /*0170*/  STG.E desc[UR4][R4.64], R11 ;  /* 0x0000000b04007986 */ /* 0x0005f2000c101904 */
[----:B------:R-:W-:Y:S05]  /*0180*/  @!P0 BRA `(.L_x_47) ;  /* 0xfffffffc00e88947 */ /* 0x000fea000383ffff */
[----:B------:R-:W-:Y:S05]  /*0190*/  EXIT ;  /* 0x000000000000794d */ /* 0x000fea0003800000 */
.L_x_46:
[----:B------:R-:W0:Y:S01]  /*01a0*/  S2R R2, SR_TID.X ;  /* 0x0000000000027919 */ /* 0x000e220000002100 */
[----:B------:R-:W-:Y:S01]  /*01b0*/  BSSY.RECONVERGENT B0, `(.L_x_48) ;  /* 0x000000d000007945 */ /* 0x000fe20003800200 */
[C---:B0-----:R-:W-:Y:S02]  /*01c0*/  ISETP.GE.U32.AND P1, PT, R2.reuse, R5, PT ;  /* 0x000000050200720c */ /* 0x041fe40003f26070 */
[----:B------:R-:W-:-:S11]  /*01d0*/  ISETP.NE.AND P0, PT, R2, RZ, PT ;  /* 0x000000ff0200720c */ /* 0x000fd60003f05270 */
[----:B------:R-:W-:Y:S05]  /*01e0*/  @P1 BRA `(.L_x_49) ;  /* 0x0000000000241947 */ /* 0x000fea0003800000 */
[----:B------:R-:W0:Y:S01]  /*01f0*/  LDC R7, c[0x0][0x360] ;  /* 0x0000d800ff077b82 */ /* 0x000e220000000800 */
[----:B------:R-:W-:-:S07]  /*0200*/  MOV R13, 0x7fffffff ;  /* 0x7fffffff000d7802 */ /* 0x000fce0000000f00 */
[----:B------:R-:W1:Y:S02]  /*0210*/  LDC.64 R10, c[0x0][0x3a0] ;  /* 0x0000e800ff0a7b82 */ /* 0x000e640000000a00 */
.L_x_50:
[----:B--2---:R-:W-:Y:S01]  /*0220*/  IMAD R9, R2, R0, R3 ;  /* 0x0000000002097224 */ /* 0x004fe200078e0203 */
[----:B0-----:R-:W-:-:S03]  /*0230*/  IADD3 R2, PT, PT, R7, R2, RZ ;  /* 0x0000000207027210 */ /* 0x001fc60007ffe0ff */
[----:B-1----:R-:W-:Y:S01]  /*0240*/  IMAD.WIDE R8, R9, 0x4, R10 ;  /* 0x0000000409087825 */ /* 0x002fe200078e020a */
[----:B------:R-:W-:-:S04]  /*0250*/  ISETP.GE.AND P1, PT, R2, R5, PT ;  /* 0x000000050200720c */ /* 0x000fc80003f26270 */
[----:B------:R2:W-:Y:S09]  /*0260*/  STG.E desc[UR4][R8.64], R13 ;  /* 0x0000000d08007986 */ /* 0x0005f2000c101904 */
[----:B------:R-:W-:Y:S05]  /*0270*/  @!P1 BRA `(.L_x_50) ;  /* 0xfffffffc00e89947 */ /* 0x000fea000383ffff */
.L_x_49:
[----:B------:R-:W-:Y:S05]  /*0280*/  BSYNC.RECONVERGENT B0 ;  /* 0x0000000000007941 */ /* 0x000fea0003800200 */
.L_x_48:
[----:B------:R-:W-:Y:S05]  /*0290*/  @P0 EXIT ;  /* 0x000000000000094d */ /* 0x000fea0003800000 */
[----:B------:R-:W2:Y:S01]  /*02a0*/  LDC.64 R14, c[0x0][0x380] ;  /* 0x0000e000ff0e7b82 */ /* 0x000ea20000000a00 */
[----:B------:R-:W-:-:S07]  /*02b0*/  IMAD R11, R5, R0, R3 ;  /* 0x00000000050b7224 */ /* 0x000fce00078e0203 */
[----:B------:R-:W0:Y:S01]  /*02c0*/  LDC.64 R16, c[0x0][0x3a0] ;  /* 0x0000e800ff107b82 */ /* 0x000e220000000a00 */
[----:B--2---:R-:W-:-:S05]  /*02d0*/  IMAD.WIDE.U32 R8, R11, 0x4, R14 ;  /* 0x000000040b087825 */ /* 0x004fca00078e000e */
[----:B------:R-:W2:Y:S01]  /*02e0*/  LDG.E.CONSTANT R21, desc[UR4][R8.64] ;  /* 0x0000000408157981 */ /* 0x000ea2000c1e9900 */
[----:B------:R-:W-:Y:S01]  /*02f0*/  IADD3 R7, PT, PT, R5, 0x1, RZ ;  /* 0x0000000105077810 */ /* 0x000fe20007ffe0ff */
[----:B0-----:R-:W-:-:S03]  /*0300*/  IMAD.WIDE.U32 R10, R11, 0x4, R16 ;  /* 0x000000040b0a7825 */ /* 0x001fc600078e0010 */
[----:B------:R-:W-:Y:S02]  /*0310*/  ISETP.GE.U32.AND P0, PT, R7, R6, PT ;  /* 0x000000060700720c */ /* 0x000fe40003f06070 */
[----:B--2---:R0:W-:Y:S11]  /*0320*/  STG.E desc[UR4][R10.64], R21 ;  /* 0x000000150a007986 */ /* 0x0041f6000c101904 */
[----:B------:R-:W-:Y:S05]  /*0330*/  @P0 EXIT ;  /* 0x000000000000094d */ /* 0x000fea0003800000 */
[----:B------:R-:W1:Y:S01]  /*0340*/  LDC R2, c[0x0][0x390] ;  /* 0x0000e400ff027b82 */ /* 0x000e620000000800 */
[----:B------:R-:W-:-:S04]  /*0350*/  LOP3.LUT R9, RZ, R5, RZ, 0x33, !PT ;  /* 0x00000005ff097212 */ /* 0x000fc800078e33ff */
[----:B------:R-:W-:-:S04]  /*0360*/  IADD3 R9, PT, PT, R9, R6, RZ ;  /* 0x0000000609097210 */ /* 0x000fc80007ffe0ff */
[----:B------:R-:W-:Y:S01]  /*0370*/  LOP3.LUT P0, R9, R9, 0x3, RZ, 0xc0, !PT ;  /* 0x0000000309097812 */ /* 0x000fe2000780c0ff */
[----:B-1----:R-:W-:-:S12]  /*0380*/  FADD R4, -R2, 1 ;  /* 0x3f80000002047421 */ /* 0x002fd80000000100 */
[----:B------:R-:W-:Y:S05]  /*0390*/  @!P0 BRA `(.L_x_51) ;  /* 0x00000000003c8947 */ /* 0x000fea0003800000 */
[----:B------:R-:W-:Y:S01]  /*03a0*/  IMAD R13, R7, R0, R3 ;  /* 0x00000000070d7224 */ /* 0x000fe200078e0203 */
[----:B------:R-:W-:Y:S02]  /*03b0*/  IADD3 R7, PT, PT, -R9, RZ, RZ ;  /* 0x000000ff09077210 */ /* 0x000fe40007ffe1ff */
[----:B------:R-:W-:-:S07]  /*03c0*/  MOV R12, R5 ;  /* 0x00000005000c7202 */ /* 0x000fce0000000f00 */
.L_x_52:
[----:B0-----:R-:W-:-:S06]  /*03d0*/  IMAD.WIDE R10, R13, 0x4, R14 ;  /* 0x000000040d0a7825 */ /* 0x001fcc00078e020e */
[----:B------:R-:W2:Y:S01]  /*03e0*/  LDG.E.CONSTANT R11, desc[UR4][R10.64] ;  /* 0x000000040a0b7981 */ /* 0x000ea2000c1e9900 */
[----:B------:R-:W-:Y:S01]  /*03f0*/  FMUL R18, R21, R4 ;  /* 0x0000000415127220 */ /* 0x000fe20000400000 */
[----:B-1----:R-:W-:Y:S01]  /*0400*/  IMAD.WIDE R8, R13, 0x4, R16 ;  /* 0x000000040d087825 */ /* 0x002fe200078e0210 */
[----:B------:R-:W-:Y:S02]  /*0410*/  IADD3 R7, PT, PT, R7, 0x1, RZ ;  /* 0x0000000107077810 */ /* 0x000fe40007ffe0ff */
[----:B------:R-:W-:Y:S02]  /*0420*/  IADD3 R12, PT, PT, R12, 0x1, RZ ;  /* 0x000000010c0c7810 */ /* 0x000fe40007ffe0ff */
[----:B------:R-:W-:Y:S02]  /*0430*/  ISETP.NE.AND P0, PT, R7, RZ, PT ;  /* 0x000000ff0700720c */ /* 0x000fe40003f05270 */
[----:B------:R-:W-:Y:S01]  /*0440*/  IADD3 R13, PT, PT, R13, R0, RZ ;  /* 0x000000000d0d7210 */ /* 0x000fe20007ffe0ff */
[----:B--2---:R-:W-:-:S05]  /*0450*/  FFMA R21, R11, R2, R18 ;  /* 0x000000020b157223 */ /* 0x004fca0000000012 */
[----:B------:R1:W-:Y:S05]  /*0460*/  STG.E desc[UR4][R8.64], R21 ;  /* 0x0000001508007986 */ /* 0x0003ea000c101904 */
[----:B------:R-:W-:Y:S05]  /*0470*/  @P0 BRA `(.L_x_52) ;  /* 0xfffffffc00d40947 */ /* 0x000fea000383ffff */
[----:B------:R-:W-:-:S07]  /*0480*/  IADD3 R7, PT, PT, R12, 0x1, RZ ;  /* 0x000000010c077810 */ /* 0x000fce0007ffe0ff */
.L_x_51:
[----:B------:R-:W-:-:S04]  /*0490*/  IADD3 R5, PT, PT, -R5, -0x2, R6 ;  /* 0xfffffffe05057810 */ /* 0x000fc80007ffe106 */
[----:B------:R-:W-:-:S13]  /*04a0*/  ISETP.GE.U32.AND P0, PT, R5, 0x3, PT ;  /* 0x000000030500780c */ /* 0x000fda0003f06070 */
[----:B------:R-:W-:Y:S05]  /*04b0*/  @!P0 EXIT ;  /* 0x000000000000894d */ /* 0x000fea0003800000 */
[C---:B------:R-:W-:Y:S01]  /*04c0*/  IADD3 R6, PT, PT, R7.reuse, -R6, RZ ;  /* 0x8000000607067210 */ /* 0x040fe20007ffe0ff */
[----:B------:R-:W-:-:S03]  /*04d0*/  IMAD R22, R7, R0, R3 ;  /* 0x0000000007167224 */ /* 0x000fc600078e0203 */
[----:B------:R-:W-:-:S13]  /*04e0*/  ISETP.GE.AND P0, PT, R6, RZ, PT ;  /* 0x000000ff0600720c */ /* 0x000fda0003f06270 */
[----:B------:R-:W-:Y:S05]  /*04f0*/  @P0 BRA `(.L_x_53) ;  /* 0x0000000800940947 */ /* 0x000fea0003800000 */
[----:B------:R-:W-:Y:S02]  /*0500*/  IADD3 R3, PT, PT, -R6, RZ, RZ ;  /* 0x000000ff06037210 */ /* 0x000fe40007ffe1ff */
[----:B------:R-:W-:Y:S02]  /*0510*/  PLOP3.LUT P0, PT, PT, PT, PT, 0x80, 0x8 ;  /* 0x000000000008781c */ /* 0x000fe40003f0f070 */
[----:B------:R-:W-:-:S13]  /*0520*/  ISETP.GT.AND P1, PT, R3, 0xc, PT ;  /* 0x0000000c0300780c */ /* 0x000fda0003f24270 */
[----:B------:R-:W-:Y:S05]  /*0530*/  @!P1 BRA `(.L_x_54) ;  /* 0x0000000400a09947 */ /* 0x000fea0003800000 */
[----:B------:R-:W-:-:S13]  /*0540*/  PLOP3.LUT P0, PT, PT, PT, PT, 0x8, 0x80 ;  /* 0x000000000080781c */ /* 0x000fda0003f0e170 */
.L_x_55:
[----:B0-----:R-:W-:-:S05]  /*0550*/  IMAD.WIDE R10, R22, 0x4, R14 ;  /* 0x00000004160a7825 */ /* 0x001fca00078e020e */
[----:B------:R-:W2:Y:S01]  /*0560*/  LDG.E.CONSTANT R7, desc[UR4][R10.64] ;  /* 0x000000040a077981 */ /* 0x000ea2000c1e9900 */
[----:B------:R-:W-:-:S05]  /*0570*/  IMAD.WIDE R26, R0, 0x4, R10 ;  /* 0x00000004001a7825 */ /* 0x000fca00078e020a */
[----:B------:R0:W3:Y:S02]  /*0580*/  LDG.E.CONSTANT R5, desc[UR4][R26.64] ;  /* 0x000000041a057981 */ /* 0x0000e4000c1e9900 */
[----:B0-----:R-:W-:-:S05]  /*0590*/  IMAD.WIDE R26, R0, 0x4, R26 ;  /* 0x00000004001a7825 */ /* 0x001fca00078e021a */
[----:B------:R-:W4:Y:S01]  /*05a0*/  LDG.E.CONSTANT R28, desc[UR4][R26.64] ;  /* 0x000000041a1c7981 */ /* 0x000f22000c1e9900 */
[----:B------:R-:W-:-:S05]  /*05b0*/  IMAD.WIDE R12, R0, 0x4, R26 ;  /* 0x00000004000c7825 */ /* 0x000fca00078e021a */
[----:B------:R0:W5:Y:S01]  /*05c0*/  LDG.E.CONSTANT R23, desc[UR4][R12.64] ;  /* 0x000000040c177981 */ /* 0x000162000c1e9900 */
[----:B-1----:R-:W-:-:S05]  /*05d0*/  LEA R8, R0, R22, 0x2 ;  /* 0x0000001600087211 */ /* 0x002fca00078e10ff */
[----:B------:R-:W-:-:S05]  /*05e0*/  IMAD.WIDE R18, R8, 0x4, R14 ;  /* 0x0000000408127825 */ /* 0x000fca00078e020e */
[----:B------:R1:W5:Y:S01]  /*05f0*/  LDG.E.CONSTANT R9, desc[UR4][R18.64] ;  /* 0x0000000412097981 */ /* 0x000362000c1e9900 */
[----:B0-----:R-:W-:-:S05]  /*0600*/  IMAD.WIDE R12, R0, 0x4, R18 ;  /* 0x00000004000c7825 */ /* 0x001fca00078e0212 */
[----:B------:R0:W5:Y:S01]  /*0610*/  LDG.E.CONSTANT R25, desc[UR4][R12.64] ;  /* 0x000000040c197981 */ /* 0x000162000c1e9900 */
[C---:B------:R-:W-:Y:S01]  /*0620*/  LEA R29, R0.reuse, R8, 0x2 ;  /* 0x00000008001d7211 */ /* 0x040fe200078e10ff */
[----:B-1----:R-:W-:-:S05]  /*0630*/  IMAD.WIDE R18, R0, 0x4, R12 ;  /* 0x0000000400127825 */ /* 0x002fca00078e020c */
[----:B------:R1:W5:Y:S01]  /*0640*/  LDG.E.CONSTANT R3, desc[UR4][R18.64] ;  /* 0x0000000412037981 */ /* 0x000362000c1e9900 */
[----:B------:R-:W-:-:S04]  /*0650*/  IMAD.WIDE R10, R0, 0x4, R18 ;  /* 0x00000004000a7825 */ /* 0x000fc800078e0212 */
[----:B------:R-:W-:Y:S02]  /*0660*/  IMAD.WIDE R26, R29, 0x4, R14 ;  /* 0x000000041d1a7825 */ /* 0x000fe400078e020e */
[----:B------:R-:W5:Y:S02]  /*0670*/  LDG.E.CONSTANT R11, desc[UR4][R10.64] ;  /* 0x000000040a0b7981 */ /* 0x000f64000c1e9900 */
[C---:B0-----:R-:W-:Y:S02]  /*0680*/  IMAD.WIDE R12, R0.reuse, 0x4, R26 ;  /* 0x00000004000c7825 */ /* 0x041fe400078e021a */
[----:B------:R-:W5:Y:S02]  /*0690*/  LDG.E.CONSTANT R27, desc[UR4][R26.64] ;  /* 0x000000041a1b7981 */ /* 0x000f64000c1e9900 */
[----:B------:R-:W-:Y:S01]  /*06a0*/  FMUL R24, R21, R4 ;  /* 0x0000000415187220 */ /* 0x000fe20000400000 */
[C---:B-1----:R-:W-:Y:S02]  /*06b0*/  IMAD.WIDE R18, R0.reuse, 0x4, R12 ;  /* 0x0000000400127825 */ /* 0x042fe400078e020c */
[----:B------:R-:W5:Y:S02]  /*06c0*/  LDG.E.CONSTANT R13, desc[UR4][R12.64] ;  /* 0x000000040c0d7981 */ /* 0x000f64000c1e9900 */
[----:B------:R-:W-:-:S05]  /*06d0*/  IMAD.WIDE R20, R0, 0x4, R18 ;  /* 0x0000000400147825 */ /* 0x000fca00078e0212 */
[----:B------:R-:W5:Y:S01]  /*06e0*/  LDG.E.CONSTANT R10, desc[UR4][R20.64] ;  /* 0x00000004140a7981 */ /* 0x000f62000c1e9900 */
[----:B--2---:R-:W-:-:S03]  /*06f0*/  FFMA R24, R7, R2, R24 ;  /* 0x0000000207187223 */ /* 0x004fc60000000018 */
[----:B------:R0:W2:Y:S02]  /*0700*/  LDG.E.CONSTANT R7, desc[UR4][R18.64] ;  /* 0x0000000412077981 */ /* 0x0000a4000c1e9900 */
[----:B0-----:R-:W-:-:S04]  /*0710*/  IMAD.WIDE R18, R22, 0x4, R16 ;  /* 0x0000000416127825 */ /* 0x001fc800078e0210 */
[----:B------:R-:W-:-:S04]  /*0720*/  FMUL R22, R24, R4 ;  /* 0x0000000418167220 */ /* 0x000fc80000400000 */
[----:B---3--:R-:W-:Y:S01]  /*0730*/  FFMA R22, R5, R2, R22 ;  /* 0x0000000205167223 */ /* 0x008fe20000000016 */
[----:B------:R-:W-:-:S03]  /*0740*/  LEA R5, R0, R29, 0x2 ;  /* 0x0000001d00057211 */ /* 0x000fc600078e10ff */
[----:B------:R-:W-:Y:S02]  /*0750*/  FMUL R12, R22, R4 ;  /* 0x00000004160c7220 */ /* 0x000fe40000400000 */
[----:B------:R-:W-:-:S04]  /*0760*/  IMAD.WIDE R20, R5, 0x4, R14 ;  /* 0x0000000405147825 */ /* 0x000fc800078e020e */
[----:B----4-:R-:W-:Y:S02]  /*0770*/  FFMA R28, R28, R2, R12 ;  /* 0x000000021c1c7223 */ /* 0x010fe4000000000c */
[----:B------:R0:W3:Y:S04]  /*0780*/  LDG.E.CONSTANT R12, desc[UR4][R20.64] ;  /* 0x00000004140c7981 */ /* 0x0000e8000c1e9900 */
[----:B------:R1:W-:Y:S01]  /*0790*/  STG.E desc[UR4][R18.64], R24 ;  /* 0x0000001812007986 */ /* 0x0003e2000c101904 */
[----:B0-----:R-:W-:-:S05]  /*07a0*/  IMAD.WIDE R20, R0, 0x4, R20 ;  /* 0x0000000400147825 */ /* 0x001fca00078e0214 */
[----:B------:R-:W4:Y:S01]  /*07b0*/  LDG.E.CONSTANT R26, desc[UR4][R20.64] ;  /* 0x00000004141a7981 */ /* 0x000f22000c1e9900 */
[----:B-1----:R-:W-:-:S04]  /*07c0*/  IMAD.WIDE R18, R0, 0x4, R18 ;  /* 0x0000000400127825 */ /* 0x002fc800078e0212 */
[----:B------:R-:W-:Y:S01]  /*07d0*/  FMUL R24, R28, R4 ;  /* 0x000000041c187220 */ /* 0x000fe20000400000 */
[----:B------:R0:W-:Y:S03]  /*07e0*/  STG.E desc[UR4][R18.64], R22 ;  /* 0x0000001612007986 */ /* 0x0001e6000c101904 */
[----:B-----5:R-:W-:Y:S01]  /*07f0*/  FFMA R24, R23, R2, R24 ;  /* 0x0000000217187223 */ /* 0x020fe20000000018 */
[----:B0-----:R-:W-:-:S04]  /*0800*/  IMAD.WIDE R18, R0, 0x4, R18 ;  /* 0x0000000400127825 */ /* 0x001fc800078e0212 */
[C---:B------:R-:W-:Y:S01]  /*0810*/  IMAD.WIDE R22, R0.reuse, 0x4, R20 ;  /* 0x0000000400167825 */ /* 0x040fe200078e0214 */
[----:B------:R0:W-:Y:S04]  /*0820*/  STG.E desc[UR4][R18.64], R28 ;  /* 0x0000001c12007986 */ /* 0x0001e8000c101904 */
[----:B0-----:R0:W5:Y:S02]  /*0830*/  LDG.E.CONSTANT R28, desc[UR4][R22.64] ;  /* 0x00000004161c7981 */ /* 0x001164000c1e9900 */
[----:B0-----:R-:W-:-:S06]  /*0840*/  IMAD.WIDE R22, R0, 0x4, R22 ;  /* 0x0000000400167825 */ /* 0x001fcc00078e0216 */
[----:B------:R0:W5:Y:S01]  /*0850*/  LDG.E.CONSTANT R23, desc[UR4][R22.64] ;  /* 0x0000000416177981 */ /* 0x000162000c1e9900 */
[----:B------:R-:W-:-:S04]  /*0860*/  FMUL R20, R24, R4 ;  /* 0x0000000418147220 */ /* 0x000fc80000400000 */
[----:B------:R-:W-:-:S04]  /*0870*/  FFMA R20, R9, R2, R20 ;  /* 0x0000000209147223 */ /* 0x000fc80000000014 */
[----:B------:R-:W-:-:S04]  /*0880*/  FMUL R9, R20, R4 ;  /* 0x0000000414097220 */ /* 0x000fc80000400000 */
[----:B------:R-:W-:-:S04]  /*0890*/  FFMA R25, R25, R2, R9 ;  /* 0x0000000219197223 */ /* 0x000fc80000000009 */
[----:B------:R-:W-:-:S04]  /*08a0*/  FMUL R9, R25, R4 ;  /* 0x0000000419097220 */ /* 0x000fc80000400000 */
[----:B------:R-:W-:Y:S01]  /*08b0*/  FFMA R3, R3, R2, R9 ;  /* 0x0000000203037223 */ /* 0x000fe20000000009 */
[----:B------:R-:W-:-:S04]  /*08c0*/  IMAD.WIDE R18, R0, 0x4, R18 ;  /* 0x0000000400127825 */ /* 0x000fc800078e0212 */
[----:B------:R-:W-:-:S04]  /*08d0*/  FMUL R21, R3, R4 ;  /* 0x0000000403157220 */ /* 0x000fc80000400000 */
[----:B------:R-:W-:Y:S01]  /*08e0*/  FFMA R21, R11, R2, R21 ;  /* 0x000000020b157223 */ /* 0x000fe20000000015 */
[----:B------:R1:W-:Y:S03]  /*08f0*/  STG.E desc[UR4][R18.64], R24 ;  /* 0x0000001812007986 */ /* 0x0003e6000c101904 */
[----:B-1----:R-:W-:-:S04]  /*0900*/  FMUL R18, R21, R4 ;  /* 0x0000000415127220 */ /* 0x002fc80000400000 */
[----:B------:R-:W-:-:S04]  /*0910*/  FFMA R27, R27, R2, R18 ;  /* 0x000000021b1b7223 */ /* 0x000fc80000000012 */
[----:B------:R-:W-:-:S04]  /*0920*/  FMUL R18, R27, R4 ;  /* 0x000000041b127220 */ /* 0x000fc80000400000 */
[----:B------:R-:W-:Y:S01]  /*0930*/  FFMA R13, R13, R2, R18 ;  /* 0x000000020d0d7223 */ /* 0x000fe20000000012 */
[----:B------:R-:W-:-:S04]  /*0940*/  IMAD.WIDE R8, R8, 0x4, R16 ;  /* 0x0000000408087825 */ /* 0x000fc800078e0210 */
[----:B------:R-:W-:Y:S01]  /*0950*/  FMUL R18, R13, R4 ;  /* 0x000000040d127220 */ /* 0x000fe20000400000 */
[----:B------:R1:W-:Y:S01]  /*0960*/  STG.E desc[UR4][R8.64], R20 ;  /* 0x0000001408007986 */ /* 0x0003e2000c101904 */
[----:B------:R-:W-:-:S04]  /*0970*/  IADD3 R6, PT, PT, R6, 0x10, RZ ;  /* 0x0000001006067810 */ /* 0x000fc80007ffe0ff */
[----:B------:R-:W-:Y:S01]  /*0980*/  ISETP.GE.AND P1, PT, R6, -0xc, PT ;  /* 0xfffffff40600780c */ /* 0x000fe20003f26270 */
[----:B--2---:R-:W-:Y:S01]  /*0990*/  FFMA R7, R7, R2, R18 ;  /* 0x0000000207077223 */ /* 0x004fe20000000012 */
[----:B------:R-:W-:-:S04]  /*09a0*/  IMAD.WIDE R18, R0, 0x4, R8 ;  /* 0x0000000400127825 */ /* 0x000fc800078e0208 */
[----:B------:R-:W-:-:S04]  /*09b0*/  FMUL R11, R7, R4 ;  /* 0x00000004070b7220 */ /* 0x000fc80000400000 */
[----:B------:R-:W-:Y:S01]  /*09c0*/  FFMA R24, R10, R2, R11 ;  /* 0x000000020a187223 */ /* 0x000fe2000000000b */
[----:B------:R-:W-:-:S04]  /*09d0*/  IMAD.WIDE R10, R0, 0x4, R18 ;  /* 0x00000004000a7825 */ /* 0x000fc800078e0212 */
[----:B0-----:R-:W-:Y:S01]  /*09e0*/  FMUL R22, R24, R4 ;  /* 0x0000000418167220 */ /* 0x001fe20000400000 */
[----:B------:R0:W-:Y:S01]  /*09f0*/  STG.E desc[UR4][R18.64], R25 ;  /* 0x0000001912007986 */ /* 0x0001e2000c101904 */
[----:B-1----:R-:W-:-:S03]  /*0a00*/  IMAD.WIDE R8, R0, 0x4, R10 ;  /* 0x0000000400087825 */ /* 0x002fc600078e020a */
[----:B------:R1:W-:Y:S01]  /*0a10*/  STG.E desc[UR4][R10.64], R3 ;  /* 0x000000030a007986 */ /* 0x0003e2000c101904 */
[----:B---3--:R-:W-:Y:S01]  /*0a20*/  FFMA R12, R12, R2, R22 ;  /* 0x000000020c0c7223 */ /* 0x008fe20000000016 */
[----:B0-----:R-:W-:Y:S02]  /*0a30*/  IMAD.WIDE R18, R29, 0x4, R16 ;  /* 0x000000041d127825 */ /* 0x001fe400078e0210 */
[----:B------:R0:W-:Y:S02]  /*0a40*/  STG.E desc[UR4][R8.64], R21 ;  /* 0x0000001508007986 */ /* 0x0001e4000c101904 */
[----:B------:R-:W-:Y:S01]  /*0a50*/  FMUL R29, R12, R4 ;  /* 0x000000040c1d7220 */ /* 0x000fe20000400000 */
[----:B-1----:R-:W-:Y:S01]  /*0a60*/  IMAD.WIDE R10, R0, 0x4, R18 ;  /* 0x00000004000a7825 */ /* 0x002fe200078e0212 */
[----:B------:R1:W-:Y:S03]  /*0a70*/  STG.E desc[UR4][R18.64], R27 ;  /* 0x0000001b12007986 */ /* 0x0003e6000c101904 */
[----:B0-----:R-:W-:-:S04]  /*0a80*/  IMAD.WIDE R8, R5, 0x4, R16 ;  /* 0x0000000405087825 */ /* 0x001fc800078e0210 */
[----:B----4-:R-:W-:-:S04]  /*0a90*/  FFMA R25, R26, R2, R29 ;  /* 0x000000021a197223 */ /* 0x010fc8000000001d */
[----:B------:R-:W-:Y:S01]  /*0aa0*/  FMUL R29, R25, R4 ;  /* 0x00000004191d7220 */ /* 0x000fe20000400000 */
[----:B-1----:R-:W-:-:S04]  /*0ab0*/  IMAD.WIDE R18, R0, 0x4, R8 ;  /* 0x0000000400127825 */ /* 0x002fc800078e0208 */
[C---:B------:R-:W-:Y:S01]  /*0ac0*/  IMAD.WIDE R26, R0.reuse, 0x4, R10 ;  /* 0x00000004001a7825 */ /* 0x040fe200078e020a */
[----:B------:R0:W-:Y:S04]  /*0ad0*/  STG.E desc[UR4][R10.64], R13 ;  /* 0x0000000d0a007986 */ /* 0x0001e8000c101904 */
[----:B------:R-:W-:Y:S01]  /*0ae0*/  STG.E desc[UR4][R26.64], R7 ;  /* 0x000000071a007986 */ /* 0x000fe2000c101904 */
[----:B0-----:R-:W-:-:S04]  /*0af0*/  IMAD.WIDE R10, R0, 0x4, R26 ;  /* 0x00000004000a7825 */ /* 0x001fc800078e021a */
[----:B-----5:R-:W-:Y:S01]  /*0b00*/  FFMA R20, R28, R2, R29 ;  /* 0x000000021c147223 */ /* 0x020fe2000000001d */
[----:B------:R-:W-:-:S04]  /*0b10*/  IMAD.WIDE R28, R0, 0x4, R18 ;  /* 0x00000004001c7825 */ /* 0x000fc800078e0212 */
[----:B------:R-:W-:Y:S01]  /*0b20*/  FMUL R22, R20, R4 ;  /* 0x0000000414167220 */ /* 0x000fe20000400000 */
[----:B------:R-:W-:Y:S04]  /*0b30*/  STG.E desc[UR4][R10.64], R24 ;  /* 0x000000180a007986 */ /* 0x000fe8000c101904 */
[----:B------:R-:W-:Y:S01]  /*0b40*/  STG.E desc[UR4][R8.64], R12 ;  /* 0x0000000c08007986 */ /* 0x000fe2000c101904 */
[----:B------:R-:W-:Y:S01]  /*0b50*/  FFMA R21, R23, R2, R22 ;  /* 0x0000000217157223 */ /* 0x000fe20000000016 */
[C---:B------:R-:W-:Y:S02]  /*0b60*/  IMAD.WIDE R22, R0.reuse, 0x4, R28 ;  /* 0x0000000400167825 */ /* 0x040fe400078e021c */
[----:B------:R-:W-:Y:S04]  /*0b70*/  STG.E desc[UR4][R18.64], R25 ;  /* 0x0000001912007986 */ /* 0x000fe8000c101904 */
[----:B------:R-:W-:Y:S04]  /*0b80*/  STG.E desc[UR4][R28.64], R20 ;  /* 0x000000141c007986 */ /* 0x000fe8000c101904 */
[----:B------:R0:W-:Y:S02]  /*0b90*/  STG.E desc[UR4][R22.64], R21 ;  /* 0x0000001516007986 */ /* 0x0001e4000c101904 */
[----:B0-----:R-:W-:Y:S01]  /*0ba0*/  LEA R22, R0, R5, 0x2 ;  /* 0x0000000500167211 */ /* 0x001fe200078e10ff */
[----:B------:R-:W-:Y:S06]  /*0bb0*/  @!P1 BRA `(.L_x_55) ;  /* 0xfffffff800649947 */ /* 0x000fec000383ffff */
.L_x_54:
[----:B------:R-:W-:-:S04]  /*0bc0*/  IADD3 R3, PT, PT, -R6, RZ, RZ ;  /* 0x000000ff06037210 */ /* 0x000fc80007ffe1ff */
[----:B------:R-:W-:-:S13]  /*0bd0*/  ISETP.GT.AND P1, PT, R3, 0x4, PT ;  /* 0x000000040300780c */ /* 0x000fda0003f24270 */
[----:B------:R-:W-:Y:S05]  /*0be0*/  @!P1 BRA `(.L_x_56) ;  /* 0x0000000000d09947 */ /* 0x000fea0003800000 */
[----:B-1----:R-:W-:-:S05]  /*0bf0*/  IMAD.WIDE R8, R22, 0x4, R14 ;  /* 0x0000000416087825 */ /* 0x002fca00078e020e */
[----:B------:R-:W2:Y:S01]  /*0c00*/  LDG.E.CONSTANT R23, desc[UR4][R8.64] ;  /* 0x0000000408177981 */ /* 0x000ea2000c1e9900 */
[----:B0-----:R-:W-:-:S05]  /*0c10*/  IMAD.WIDE R10, R0, 0x4, R8 ;  /* 0x00000004000a7825 */ /* 0x001fca00078e0208 */
[----:B------:R-:W3:Y:S01]  /*0c20*/  LDG.E.CONSTANT R28, desc[UR4][R10.64] ;  /* 0x000000040a1c7981 */ /* 0x000ee2000c1e9900 */
[----:B------:R-:W-:-:S05]  /*0c30*/  IMAD.WIDE R24, R0, 0x4, R10 ;  /* 0x0000000400187825 */ /* 0x000fca00078e020a */
[----:B------:R-:W4:Y:S01]  /*0c40*/  LDG.E.CONSTANT R12, desc[UR4][R24.64] ;  /* 0x00000004180c7981 */ /* 0x000f22000c1e9900 */
[C---:B------:R-:W-:Y:S01]  /*0c50*/  IMAD.WIDE R18, R0.reuse, 0x4, R24 ;  /* 0x0000000400127825 */ /* 0x040fe200078e0218 */
[----:B------:R-:W-:-:S04]  /*0c60*/  LEA R5, R0, R22, 0x2 ;  /* 0x0000001600057211 */ /* 0x000fc800078e10ff */
[----:B------:R0:W5:Y:S02]  /*0c70*/  LDG.E.CONSTANT R3, desc[UR4][R18.64] ;  /* 0x0000000412037981 */ /* 0x000164000c1e9900 */
[----:B0-----:R-:W-:-:S05]  /*0c80*/  IMAD.WIDE R18, R5, 0x4, R14 ;  /* 0x0000000405127825 */ /* 0x001fca00078e020e */
[----:B------:R-:W5:Y:S01]  /*0c90*/  LDG.E.CONSTANT R7, desc[UR4][R18.64] ;  /* 0x0000000412077981 */ /* 0x000f62000c1e9900 */
[----:B------:R-:W-:-:S05]  /*0ca0*/  IMAD.WIDE R26, R0, 0x4, R18 ;  /* 0x00000004001a7825 */ /* 0x000fca00078e0212 */
[----:B------:R0:W5:Y:S01]  /*0cb0*/  LDG.E.CONSTANT R29, desc[UR4][R26.64] ;  /* 0x000000041a1d7981 */ /* 0x000162000c1e9900 */
[----:B------:R-:W-:-:S05]  /*0cc0*/  IMAD.WIDE R8, R0, 0x4, R26 ;  /* 0x0000000400087825 */ /* 0x000fca00078e021a */
[----:B------:R1:W5:Y:S01]  /*0cd0*/  LDG.E.CONSTANT R13, desc[UR4][R8.64] ;  /* 0x00000004080d7981 */ /* 0x000362000c1e9900 */
[----:B------:R-:W-:-:S05]  /*0ce0*/  IMAD.WIDE R10, R0, 0x4, R8 ;  /* 0x00000004000a7825 */ /* 0x000fca00078e0208 */
[----:B------:R1:W5:Y:S01]  /*0cf0*/  LDG.E.CONSTANT R25, desc[UR4][R10.64] ;  /* 0x000000040a197981 */ /* 0x000362000c1e9900 */
[----:B------:R-:W-:Y:S01]  /*0d00*/  FMUL R24, R21, R4 ;  /* 0x0000000415187220 */ /* 0x000fe20000400000 */
[----:B------:R-:W-:Y:S02]  /*0d10*/  PLOP3.LUT P0, PT, PT, PT, PT, 0x8, 0x80 ;  /* 0x000000000080781c */ /* 0x000fe40003f0e170 */
[----:B------:R-:W-:Y:S01]  /*0d20*/  IADD3 R6, PT, PT, R6, 0x8, RZ ;  /* 0x0000000806067810 */ /* 0x000fe20007ffe0ff */
[----:B--2---:R-:W-:Y:S01]  /*0d30*/  FFMA R24, R23, R2, R24 ;  /* 0x0000000217187223 */ /* 0x004fe20000000018 */
[----:B------:R-:W-:-:S04]  /*0d40*/  IMAD.WIDE R22, R22, 0x4, R16 ;  /* 0x0000000416167825 */ /* 0x000fc800078e0210 */
[----:B------:R-:W-:Y:S01]  /*0d50*/  FMUL R21, R24, R4 ;  /* 0x0000000418157220 */ /* 0x000fe20000400000 */
[----:B------:R2:W-:Y:S01]  /*0d60*/  STG.E desc[UR4][R22.64], R24 ;  /* 0x0000001816007986 */ /* 0x0005e2000c101904 */
[----:B0-----:R-:W-:-:S04]  /*0d70*/  IMAD.WIDE R26, R0, 0x4, R22 ;  /* 0x00000004001a7825 */ /* 0x001fc800078e0216 */
[----:B---3--:R-:W-:-:S04]  /*0d80*/  FFMA R28, R28, R2, R21 ;  /* 0x000000021c1c7223 */ /* 0x008fc80000000015 */
[----:B------:R-:W-:Y:S01]  /*0d90*/  FMUL R19, R28, R4 ;  /* 0x000000041c137220 */ /* 0x000fe20000400000 */
[----:B------:R-:W-:Y:S03]  /*0da0*/  STG.E desc[UR4][R26.64], R28 ;  /* 0x0000001c1a007986 */ /* 0x000fe6000c101904 */
[----:B----4-:R-:W-:Y:S01]  /*0db0*/  FFMA R19, R12, R2, R19 ;  /* 0x000000020c137223 */ /* 0x010fe20000000013 */
[----:B--2---:R-:W-:-:S04]  /*0dc0*/  IMAD.WIDE R22, R0, 0x4, R26 ;  /* 0x0000000400167825 */ /* 0x004fc800078e021a */
[----:B------:R-:W-:Y:S01]  /*0dd0*/  FMUL R12, R19, R4 ;  /* 0x00000004130c7220 */ /* 0x000fe20000400000 */
[----:B------:R0:W-:Y:S03]  /*0de0*/  STG.E desc[UR4][R22.64], R19 ;  /* 0x0000001316007986 */ /* 0x0001e6000c101904 */
[----:B-----5:R-:W-:-:S04]  /*0df0*/  FFMA R3, R3, R2, R12 ;  /* 0x0000000203037223 */ /* 0x020fc8000000000c */
[----:B-1----:R-:W-:-:S04]  /*0e00*/  FMUL R8, R3, R4 ;  /* 0x0000000403087220 */ /* 0x002fc80000400000 */
[----:B------:R-:W-:Y:S01]  /*0e10*/  FFMA R7, R7, R2, R8 ;  /* 0x0000000207077223 */ /* 0x000fe20000000008 */
[----:B------:R-:W-:-:S04]  /*0e20*/  IMAD.WIDE R8, R5, 0x4, R16 ;  /* 0x0000000405087825 */ /* 0x000fc800078e0210 */
[----:B------:R-:W-:Y:S01]  /*0e30*/  FMUL R10, R7, R4 ;  /* 0x00000004070a7220 */ /* 0x000fe20000400000 */
[C---:B0-----:R-:W-:Y:S01]  /*0e40*/  IMAD.WIDE R18, R0.reuse, 0x4, R22 ;  /* 0x0000000400127825 */ /* 0x041fe200078e0216 */
[----:B------:R-:W-:-:S03]  /*0e50*/  LEA R22, R0, R5, 0x2 ;  /* 0x0000000500167211 */ /* 0x000fc600078e10ff */
[----:B------:R-:W-:Y:S01]  /*0e60*/  FFMA R29, R29, R2, R10 ;  /* 0x000000021d1d7223 */ /* 0x000fe2000000000a */
[C---:B------:R-:W-:Y:S01]  /*0e70*/  IMAD.WIDE R10, R0.reuse, 0x4, R8 ;  /* 0x00000004000a7825 */ /* 0x040fe200078e0208 */
[----:B------:R2:W-:Y:S03]  /*0e80*/  STG.E desc[UR4][R18.64], R3 ;  /* 0x0000000312007986 */ /* 0x0005e6000c101904 */
[----:B------:R-:W-:Y:S01]  /*0e90*/  FMUL R20, R29, R4 ;  /* 0x000000041d147220 */ /* 0x000fe20000400000 */
[----:B------:R2:W-:Y:S03]  /*0ea0*/  STG.E desc[UR4][R8.64], R7 ;  /* 0x0000000708007986 */ /* 0x0005e6000c101904 */
[----:B------:R-:W-:Y:S01]  /*0eb0*/  FFMA R20, R13, R2, R20 ;  /* 0x000000020d147223 */ /* 0x000fe20000000014 */
[----:B------:R-:W-:Y:S01]  /*0ec0*/  IMAD.WIDE R12, R0, 0x4, R10 ;  /* 0x00000004000c7825 */ /* 0x000fe200078e020a */
[----:B------:R2:W-:Y:S03]  /*0ed0*/  STG.E desc[UR4][R10.64], R29 ;  /* 0x0000001d0a007986 */ /* 0x0005e6000c101904 */
[----:B------:R-:W-:Y:S01]  /*0ee0*/  FMUL R21, R20, R4 ;  /* 0x0000000414157220 */ /* 0x000fe20000400000 */
[----:B------:R2:W-:Y:S03]  /*0ef0*/  STG.E desc[UR4][R12.64], R20 ;  /* 0x000000140c007986 */ /* 0x0005e6000c101904 */
[----:B------:R-:W-:Y:S01]  /*0f00*/  FFMA R21, R25, R2, R21 ;  /* 0x0000000219157223 */ /* 0x000fe20000000015 */
[----:B------:R-:W-:-:S05]  /*0f10*/  IMAD.WIDE R24, R0, 0x4, R12 ;  /* 0x0000000400187825 */ /* 0x000fca00078e020c */
[----:B------:R2:W-:Y:S02]  /*0f20*/  STG.E desc[UR4][R24.64], R21 ;  /* 0x0000001518007986 */ /* 0x0005e4000c101904 */
.L_x_56:
[----:B------:R-:W-:-:S13]  /*0f30*/  ISETP.NE.OR P0, PT, R6, RZ, P0 ;  /* 0x000000ff0600720c */ /* 0x000fda0000705670 */
[----:B------:R-:W-:Y:S05]  /*0f40*/  @!P0 EXIT ;  /* 0x000000000000894d */ /* 0x000fea0003800000 */
.L_x_53:
[----:B0-2---:R-:W-:-:S05]  /*0f50*/  IMAD.WIDE R10, R22, 0x4, R14 ;  /* 0x00000004160a7825 */ /* 0x005fca00078e020e */
[----:B------:R-:W2:Y:S01]  /*0f60*/  LDG.E.CONSTANT R3, desc[UR4][R10.64] ;  /* 0x000000040a037981 */ /* 0x000ea2000c1e9900 */
[----:B------:R-:W-:-:S05]  /*0f70*/  IMAD.WIDE R12, R0, 0x4, R10 ;  /* 0x00000004000c7825 */ /* 0x000fca00078e020a */
[----:B------:R-:W3:Y:S01]  /*0f80*/  LDG.E.CONSTANT R5, desc[UR4][R12.64] ;  /* 0x000000040c057981 */ /* 0x000ee2000c1e9900 */
[----:B------:R-:W-:-:S05]  /*0f90*/  IMAD.WIDE R18, R0, 0x4, R12 ;  /* 0x0000000400127825 */ /* 0x000fca00078e020c */
[----:B------:R-:W4:Y:S01]  /*0fa0*/  LDG.E.CONSTANT R7, desc[UR4][R18.64] ;  /* 0x0000000412077981 */ /* 0x000f22000c1e9900 */
[----:B------:R-:W-:-:S06]  /*0fb0*/  IMAD.WIDE R24, R0, 0x4, R18 ;  /* 0x0000000400187825 */ /* 0x000fcc00078e0212 */
[----:B------:R-:W5:Y:S01]  /*0fc0*/  LDG.E.CONSTANT R25, desc[UR4][R24.64] ;  /* 0x0000000418197981 */ /* 0x000f62000c1e9900 */
[----:B-1----:R-:W-:Y:S01]  /*0fd0*/  FMUL R8, R21, R4 ;  /* 0x0000000415087220 */ /* 0x002fe20000400000 */
[----:B------:R-:W-:-:S04]  /*0fe0*/  IADD3 R6, PT, PT, R6, 0x4, RZ ;  /* 0x0000000406067810 */ /* 0x000fc80007ffe0ff */
[----:B------:R-:W-:Y:S01]  /*0ff0*/  ISETP.NE.AND P0, PT, R6, RZ, PT ;  /* 0x000000ff0600720c */ /* 0x000fe20003f05270 */
[----:B--2---:R-:W-:Y:S01]  /*1000*/  FFMA R3, R3, R2, R8 ;  /* 0x0000000203037223 */ /* 0x004fe20000000008 */
[----:B------:R-:W-:Y:S01]  /*1010*/  IMAD.WIDE R8, R22, 0x4, R16 ;  /* 0x0000000416087825 */ /* 0x000fe200078e0210 */
[----:B------:R-:W-:-:S03]  /*1020*/  LEA R22, R0, R22, 0x2 ;  /* 0x0000001600167211 */ /* 0x000fc600078e10ff */
[----:B------:R-:W-:Y:S01]  /*1030*/  FMUL R20, R3, R4 ;  /* 0x0000000403147220 */ /* 0x000fe20000400000 */
[----:B------:R0:W-:Y:S01]  /*1040*/  STG.E desc[UR4][R8.64], R3 ;  /* 0x0000000308007986 */ /* 0x0001e2000c101904 */
[----:B------:R-:W-:-:S04]  /*1050*/  IMAD.WIDE R10, R0, 0x4, R8 ;  /* 0x00000004000a7825 */ /* 0x000fc800078e0208 */
[----:B---3--:R-:W-:-:S04]  /*1060*/  FFMA R5, R5, R2, R20 ;  /* 0x0000000205057223 */ /* 0x008fc80000000014 */
[----:B------:R-:W-:Y:S01]  /*1070*/  FMUL R12, R5, R4 ;  /* 0x00000004050c7220 */ /* 0x000fe20000400000 */
[----:B------:R0:W-:Y:S03]  /*1080*/  STG.E desc[UR4][R10.64], R5 ;  /* 0x000000050a007986 */ /* 0x0001e6000c101904 */
[----:B----4-:R-:W-:Y:S01]  /*1090*/  FFMA R7, R7, R2, R12 ;  /* 0x0000000207077223 */ /* 0x010fe2000000000c */
[----:B------:R-:W-:-:S04]  /*10a0*/  IMAD.WIDE R12, R0, 0x4, R10 ;  /* 0x00000004000c7825 */ /* 0x000fc800078e020a */
[----:B------:R-:W-:Y:S01]  /*10b0*/  FMUL R20, R7, R4 ;  /* 0x0000000407147220 */ /* 0x000fe20000400000 */
[----:B------:R0:W-:Y:S01]  /*10c0*/  STG.E desc[UR4][R12.64], R7 ;  /* 0x000000070c007986 */ /* 0x0001e2000c101904 */
[----:B------:R-:W-:-:S04]  /*10d0*/  IMAD.WIDE R18, R0, 0x4, R12 ;  /* 0x0000000400127825 */ /* 0x000fc800078e020c */
[----:B-----5:R-:W-:-:S05]  /*10e0*/  FFMA R21, R25, R2, R20 ;  /* 0x0000000219157223 */ /* 0x020fca0000000014 */
[----:B------:R0:W-:Y:S01]  /*10f0*/  STG.E desc[UR4][R18.64], R21 ;  /* 0x0000001512007986 */ /* 0x0001e2000c101904 */
[----:B------:R-:W-:Y:S05]  /*1100*/  @P0 BRA `(.L_x_53) ;  /* 0xfffffffc00900947 */ /* 0x000fea000383ffff */
[----:B------:R-:W-:Y:S05]  /*1110*/  EXIT ;  /* 0x000000000000794d */ /* 0x000fea0003800000 */
.L_x_57:
        /* <DEDUP_REMOVED lines=14> */
.L_x_69:


//--------------------- .text.mwdx_batch_f32      --------------------------
	.section	.text.mwdx_batch_f32,"ax",@progbits
	.align	128
        .global         mwdx_batch_f32
        .type           mwdx_batch_f32,@function
        .size           mwdx_batch_f32,(.L_x_70 - mwdx_batch_f32)
        .other          mwdx_batch_f32,@"STO_CUDA_ENTRY STV_DEFAULT"
mwdx_batch_f32:
.text.mwdx_batch_f32:
[----:B------:R-:W-:Y:S01]  /*0000*/  LDC R1, c[0x0][0x37c] ;  /* 0x0000df00ff017b82 */ /* 0x000fe20000000800 */
[----:B------:R-:W0:Y:S07]  /*0010*/  S2R R4, SR_CTAID.Y ;  /* 0x0000000000047919 */ /* 0x000e2e0000002600 */
[----:B------:R-:W1:Y:S01]  /*0020*/  LDC R5, c[0x0][0x390] ;  /* 0x0000e400ff057b82 */ /* 0x000e620000000800 */
[----:B------:R-:W0:Y:S02]  /*0030*/  LDCU UR4, c[0x0][0x398] ;  /* 0x00007300ff0477ac */ /* 0x000e240008000800 */
[----:B0-----:R-:W-:-:S04]  /*0040*/  ISETP.GE.AND P0, PT, R4, UR4, PT ;  /* 0x0000000404007c0c */ /* 0x001fc8000bf06270 */
[----:B-1----:R-:W-:-:S13]  /*0050*/  ISETP.LT.OR P0, PT, R5, 0x1, P0 ;  /* 0x000000010500780c */ /* 0x002fda0000701670 */
[----:B------:R-:W-:Y:S05]  /*0060*/  @P0 EXIT ;  /* 0x000000000000094d */ /* 0x000fea0003800000 */
[----:B------:R-:W0:Y:S01]  /*0070*/  LDC.64 R2, c[0x0][0x388] ;  /* 0x0000e200ff027b82 */ /* 0x000e220000000a00 */
[----:B------:R-:W1:Y:S07]  /*0080*/  LDCU.64 UR6, c[0x0][0x358] ;  /* 0x00006b00ff0677ac */ /* 0x000e6e0008000a00 */
[----:B------:R-:W2:Y:S01]  /*0090*/  LDC R6, c[0x0][0x394] ;  /* 0x0000e500ff067b82 */ /* 0x000ea20000000800 */
[----:B0-----:R-:W-:-:S05]  /*00a0*/  IMAD.WIDE.U32 R2, R4, 0x4, R2 ;  /* 0x0000000404027825 */ /* 0x001fca00078e0002 */
[----:B-1----:R0:W5:Y:S01]  /*00b0*/  LDG.E.CONSTANT R0, desc[UR6][R2.64] ;  /* 0x0000000602007981 */ /* 0x002162000c1e9900 */
[----:B--2---:R-:W-:-:S13]  /*00c0*/  ISETP.GE.U32.AND P0, PT, R6, R5, PT ;  /* 0x000000050600720c */ /* 0x004fda0003f06070 */
[----:B0-----:R-:W-:Y:S05]  /*00d0*/  @!P0 BRA `(.L_x_58) ;  /* 0x0000000000348947 */ /* 0x001fea0003800000 */
[----:B-----5:R-:W0:Y:S02]  /*00e0*/  S2R R0, SR_TID.X ;  /* 0x0000000000007919 */ /* 0x020e240000002100 */
[----:B0-----:R-:W-:-:S13]  /*00f0*/  ISETP.GE.U32.AND P0, PT, R0, R5, PT ;  /* 0x000000050000720c */ /* 0x001fda0003f06070 */
[----:B------:R-:W-:Y:S05]  /*0100*/  @P0 EXIT ;  /* 0x000000000000094d */ /* 0x000fea0003800000 */
[----:B------:R-:W0:Y:S01]  /*0110*/  LDC.64 R6, c[0x0][0x3a0] ;  /* 0x0000e800ff067b82 */ /* 0x000e220000000a00 */
[----:B------:R-:W-:Y:S01]  /*0120*/  MOV R9, 0x7fffffff ;  /* 0x7fffffff00097802 */ /* 0x000fe20000000f00 */
[----:B------:R-:W1:Y:S06]  /*0130*/  LDCU UR4, c[0x0][0x360] ;  /* 0x00006c00ff0477ac */ /* 0x000e6c0008000800 */
.L_x_59:
[----:B--2---:R-:W-:Y:S02]  /*0140*/  IMAD R3, R4, R5, R0 ;  /* 0x0000000504037224 */ /* 0x004fe400078e0200 */
[----:B-1----:R-:W-:Y:S02]  /*0150*/  VIADD R0, R0, UR4 ;  /* 0x0000000400007c36 */ /* 0x002fe40008000000 */
[----:B0-----:R-:W-:-:S03]  /*0160*/  IMAD.WIDE R2, R3, 0x4, R6 ;  /* 0x0000000403027825 */ /* 0x001fc600078e0206 */
[----:B------:R-:W-:Y:S02]  /*0170*/  ISETP.GE.AND P0, PT, R0, R5, PT ;  /* 0x000000050000720c */ /* 0x000fe40003f06270 */
[----:B------:R2:W-:Y:S11]  /*0180*/  STG.E desc[UR6][R2.64], R9 ;  /* 0x0000000902007986 */ /* 0x0005f6000c101906 */
[----:B------:R-:W-:Y:S05]  /*0190*/  @!P0 BRA `(.L_x_59) ;  /* 0xfffffffc00e88947 */ /* 0x000fea000383ffff */
[----:B------:R-:W-:Y:S05]  /*01a0*/  EXIT ;  /* 0x000000000000794d */ /* 0x000fea0003800000 */
.L_x_58:
        /* <DEDUP_REMOVED lines=8> */
.L_x_62:
[--C-:B--2---:R-:W-:Y:S02]  /*0230*/  IMAD R3, R4, R5, R7.reuse ;  /* 0x0000000504037224 */ /* 0x104fe400078e0207 */
[----:B0-----:R-:W-:Y:S02]  /*0240*/  IMAD.IADD R7, R10, 0x1, R7 ;  /* 0x000000010a077824 */ /* 0x001fe400078e0207 */
[----:B-1----:R-:W-:-:S03]  /*0250*/  IMAD.WIDE R2, R3, 0x4, R8 ;  /* 0x0000000403027825 */ /* 0x002fc600078e0208 */
[----:B------:R-:W-:Y:S02]  /*0260*/  ISETP.GE.AND P1, PT, R7, R6, PT ;  /* 0x000000060700720c */ /* 0x000fe40003f26270 */
[----:B------:R2:W-:Y:S11]  /*0270*/  STG.E desc[UR6][R2.64], R11 ;  /* 0x0000000b02007986 */ /* 0x0005f6000c101906 */
[----:B------:R-:W-:Y:S05]  /*0280*/  @!P1 BRA `(.L_x_62) ;  /* 0xfffffffc00e89947 */ /* 0x000fea000383ffff */
.L_x_61:
[----:B------:R-:W-:Y:S05]  /*0290*/  BSYNC.RECONVERGENT B0 ;  /* 0x0000000000007941 */ /* 0x000fea0003800200 */
.L_x_60:
[----:B------:R-:W-:Y:S05]  /*02a0*/  @P0 EXIT ;  /* 0x000000000000094d */ /* 0x000fea0003800000 */
[----:B--2---:R-:W0:Y:S01]  /*02b0*/  LDC.64 R2, c[0x0][0x380] ;  /* 0x0000e000ff027b82 */ /* 0x004e220000000a00 */
[----:B------:R-:W-:Y:S01]  /*02c0*/  UMOV UR4, 0x0 ;  /* 0x0000000000047882 */ /* 0x000fe20000000000 */
[----:B------:R-:W-:-:S06]  /*02d0*/  UMOV UR5, 0x14f00000 ;  /* 0x14f0000000057882 */ /* 0x000fcc0000000000 */
[----:B------:R-:W1:Y:S01]  /*02e0*/  LDC.64 R8, c[0x0][0x3a0] ;  /* 0x0000e800ff087b82 */ /* 0x000e620000000a00 */
[----:B0-----:R-:W-:-:S06]  /*02f0*/  IMAD.WIDE.U32 R2, R6, 0x4, R2 ;  /* 0x0000000406027825 */ /* 0x001fcc00078e0002 */
[----:B------:R-:W2:Y:S01]  /*0300*/  LDG.E R2, desc[UR4][R2.64] ;  /* 0x0000000402027981 */ /* 0x000ea2000c1e1900 */
[----:B------:R-:W-:Y:S01]  /*0310*/  IADD3 R12, PT, PT, R6, 0x1, RZ ;  /* 0x00000001060c7810 */ /* 0x000fe20007ffe0ff */
[----:B------:R-:W-:-:S03]  /*0320*/  IMAD R7, R4, R5, R6 ;  /* 0x0000000504077224 */ /* 0x000fc600078e0206 */
[----:B------:R-:W-:Y:S01]  /*0330*/  ISETP.GE.U32.AND P0, PT, R12, R5, PT ;  /* 0x000000050c00720c */ /* 0x000fe20003f06070 */
[----:B-1----:R-:W-:-:S05]  /*0340*/  IMAD.WIDE.U32 R8, R7, 0x4, R8 ;  /* 0x0000000407087825 */ /* 0x002fca00078e0008 */
[----:B--2---:R0:W-:Y:S07]  /*0350*/  STG.E desc[UR6][R8.64], R2 ;  /* 0x0000000208007986 */ /* 0x0041ee000c101906 */
[----:B------:R-:W-:Y:S05]  /*0360*/  @P0 EXIT ;  /* 0x000000000000094d */ /* 0x000fea0003800000 */
[----:B0-----:R-:W-:Y:S01]  /*0370*/  LOP3.LUT R8, RZ, R6, RZ, 0x33, !PT ;  /* 0x00000006ff087212 */ /* 0x001fe200078e33ff */
[----:B------:R-:W0:Y:S01]  /*0380*/  LDCU UR8, c[0x0][0x394] ;  /* 0x00007280ff0877ac */ /* 0x000e220008000800 */
[----:B-----5:R-:W-:-:S03]  /*0390*/  FADD R3, -R0, 1 ;  /* 0x3f80000000037421 */ /* 0x020fc60000000100 */
[----:B------:R-:W-:-:S05]  /*03a0*/  IMAD.IADD R8, R8, 0x1, R5 ;  /* 0x0000000108087824 */ /* 0x000fca00078e0205 */
[----:B------:R-:W-:Y:S02]  /*03b0*/  LOP3.LUT P0, R13, R8, 0x3, RZ, 0xc0, !PT ;  /* 0x00000003080d7812 */ /* 0x000fe4000780c0ff */
[----:B0-----:R-:W-:-:S11]  /*03c0*/  MOV R17, UR8 ;  /* 0x0000000800117c02 */ /* 0x001fd60008000f00 */
[----:B------:R-:W-:Y:S05]  /*03d0*/  @!P0 BRA `(.L_x_63) ;  /* 0x0000000000808947 */ /* 0x000fea0003800000 */
[----:B------:R-:W0:Y:S01]  /*03e0*/  LDC R5, c[0x0][0x390] ;  /* 0x0000e400ff057b82 */ /* 0x000e220000000800 */
[----:B------:R-:W1:Y:S01]  /*03f0*/  LDCU.64 UR4, c[0x0][0x380] ;  /* 0x00007000ff0477ac */ /* 0x000e620008000a00 */
[----:B------:R-:W-:Y:S01]  /*0400*/  VIADD R18, R6, 0x41 ;  /* 0x0000004106127836 */ /* 0x000fe20000000000 */
[----:B------:R-:W-:Y:S01]  /*0410*/  IADD3 R19, PT, PT, R7, 0x1, RZ ;  /* 0x0000000107137810 */ /* 0x000fe20007ffe0ff */
[----:B------:R-:W-:Y:S01]  /*0420*/  IMAD.MOV R13, RZ, RZ, -R13 ;  /* 0x000000ffff0d7224 */ /* 0x000fe200078e0a0d */
[----:B------:R-:W-:-:S03]  /*0430*/  MOV R21, UR8 ;  /* 0x0000000800157c02 */ /* 0x000fc60008000f00 */
[----:B------:R-:W2:Y:S08]  /*0440*/  LDC.64 R8, c[0x0][0x3a0] ;  /* 0x0000e800ff087b82 */ /* 0x000eb00000000a00 */
[----:B------:R-:W3:Y:S01]  /*0450*/  LDC.64 R10, c[0x0][0x380] ;  /* 0x0000e000ff0a7b82 */ /* 0x000ee20000000a00 */
[----:B-1----:R-:W-:-:S04]  /*0460*/  UIADD3 UR4, UP0, UPT, UR4, 0x104, URZ ;  /* 0x0000010404047890 */ /* 0x002fc8000ff1e0ff */
[----:B------:R-:W-:-:S12]  /*0470*/  UIADD3.X UR5, UPT, UPT, URZ, UR5, URZ, UP0, !UPT ;  /* 0x00000005ff057290 */ /* 0x000fd800087fe4ff */
.L_x_64:
[----:B0-----:R-:W-:Y:S01]  /*0480*/  ISETP.GE.AND P0, PT, R18, R5, PT ;  /* 0x000000051200720c */ /* 0x001fe20003f06270 */
[----:B-1----:R-:W-:Y:S01]  /*0490*/  IMAD.U32 R14, RZ, RZ, UR4 ;  /* 0x00000004ff0e7e24 */ /* 0x002fe2000f8e00ff */
[----:B------:R-:W-:Y:S01]  /*04a0*/  MOV R15, UR5 ;  /* 0x00000005000f7c02 */ /* 0x000fe20008000f00 */
[----:B---3--:R-:W-:Y:S01]  /*04b0*/  IMAD.WIDE R6, R12, 0x4, R10 ;  /* 0x000000040c067825 */ /* 0x008fe200078e020a */
[----:B------:R-:W-:Y:S01]  /*04c0*/  UMOV UR8, 0x0 ;  /* 0x0000000000087882 */ /* 0x000fe20000000000 */
[----:B------:R-:W-:Y:S02]  /*04d0*/  UMOV UR9, 0x14f00000 ;  /* 0x14f0000000097882 */ /* 0x000fe40000000000 */
[----:B------:R-:W-:-:S06]  /*04e0*/  IMAD.WIDE R16, R21, 0x4, R14 ;  /* 0x0000000415107825 */ /* 0x000fcc00078e020e */
[----:B------:R1:W-:Y:S04]  /*04f0*/  @!P0 CCTL.E.PF2 [R16] ;  /* 0x000000001000898f */ /* 0x0003e80000800100 */
[----:B------:R-:W3:Y:S01]  /*0500*/  LDG.E R7, desc[UR8][R6.64] ;  /* 0x0000000806077981 */ /* 0x000ee2000c1e1900 */
[----:B------:R-:W-:Y:S01]  /*0510*/  FMUL R23, R2, R3 ;  /* 0x0000000302177220 */ /* 0x000fe20000400000 */
[C---:B--2---:R-:W-:Y:S01]  /*0520*/  IMAD.WIDE R14, R19.reuse, 0x4, R8 ;  /* 0x00000004130e7825 */ /* 0x044fe200078e0208 */
[----:B------:R-:W-:Y:S02]  /*0530*/  IADD3 R12, PT, PT, R12, 0x1, RZ ;  /* 0x000000010c0c7810 */ /* 0x000fe40007ffe0ff */
[----:B------:R-:W-:Y:S01]  /*0540*/  IADD3 R19, PT, PT, R19, 0x1, RZ ;  /* 0x0000000113137810 */ /* 0x000fe20007ffe0ff */
[----:B------:R-:W-:Y:S01]  /*0550*/  VIADD R13, R13, 0x1 ;  /* 0x000000010d0d7836 */ /* 0x000fe20000000000 */
[----:B------:R-:W-:Y:S01]  /*0560*/  IADD3 R21, PT, PT, R21, 0x1, RZ ;  /* 0x0000000115157810 */ /* 0x000fe20007ffe0ff */
[----:B------:R-:W-:-:S03]  /*0570*/  VIADD R18, R18, 0x1 ;  /* 0x0000000112127836 */ /* 0x000fc60000000000 */
[----:B------:R-:W-:Y:S01]  /*0580*/  ISETP.NE.AND P0, PT, R13, RZ, PT ;  /* 0x000000ff0d00720c */ /* 0x000fe20003f05270 */
[----:B---3--:R-:W-:-:S05]  /*0590*/  FFMA R2, R0, R7, R23 ;  /* 0x0000000700027223 */ /* 0x008fca0000000017 */
[----:B------:R1:W-:Y:S07]  /*05a0*/  STG.E desc[UR6][R14.64], R2 ;  /* 0x000000020e007986 */ /* 0x0003ee000c101906 */
[----:B------:R-:W-:Y:S05]  /*05b0*/  @P0 BRA `(.L_x_64) ;  /* 0xfffffffc00b00947 */ /* 0x000fea000383ffff */
[C---:B-1----:R-:W-:Y:S01]  /*05c0*/  IADD3 R17, PT, PT, R18.reuse, -0x41, RZ ;  /* 0xffffffbf12117810 */ /* 0x042fe20007ffe0ff */
[----:B------:R-:W-:-:S07]  /*05d0*/  VIADD R12, R18, 0xffffffc0 ;  /* 0xffffffc0120c7836 */ /* 0x000fce0000000000 */
.L_x_63:
[----:B------:R-:W0:Y:S02]  /*05e0*/  LDC R6, c[0x0][0x394] ;  /* 0x0000e500ff067b82 */ /* 0x000e240000000800 */
[----:B0-----:R-:W-:-:S04]  /*05f0*/  IADD3 R6, PT, PT, R5, -0x2, -R6 ;  /* 0xfffffffe05067810 */ /* 0x001fc80007ffe806 */
[----:B------:R-:W-:-:S13]  /*0600*/  ISETP.GE.U32.AND P0, PT, R6, 0x3, PT ;  /* 0x000000030600780c */ /* 0x000fda0003f06070 */
[----:B------:R-:W-:Y:S05]  /*0610*/  @!P0 EXIT ;  /* 0x000000000000894d */ /* 0x000fea0003800000 */
[----:B------:R-:W0:Y:S01]  /*0620*/  LDC R13, c[0x0][0x390] ;  /* 0x0000e400ff0d7b82 */ /* 0x000e220000000800 */
[-C--:B------:R-:W-:Y:S01]  /*0630*/  IMAD R15, R4, R5.reuse, R12 ;  /* 0x00000005040f7224 */ /* 0x080fe200078e020c */
[C---:B------:R-:W-:Y:S02]  /*0640*/  IADD3 R14, PT, PT, R12.reuse, -R5, RZ ;  /* 0x800000050c0e7210 */ /* 0x040fe40007ffe0ff */
[----:B------:R-:W-:-:S04]  /*0650*/  IADD3 R12, PT, PT, R12, 0x41, RZ ;  /* 0x000000410c0c7810 */ /* 0x000fc80007ffe0ff */
[----:B------:R-:W1:Y:S08]  /*0660*/  LDC.64 R6, c[0x0][0x3a0] ;  /* 0x0000e800ff067b82 */ /* 0x000e700000000a00 */
[----:B------:R-:W2:Y:S02]  /*0670*/  LDC.64 R8, c[0x0][0x380] ;  /* 0x0000e000ff087b82 */ /* 0x000ea40000000a00 */
.L_x_65:
[----:B---3--:R-:W-:Y:S01]  /*0680*/  VIADD R4, R17, 0x41 ;  /* 0x0000004111047836 */ /* 0x008fe20000000000 */
[----:B------:R-:W-:Y:S01]  /*0690*/  IADD3 R5, PT, PT, R12, -0x41, RZ ;  /* 0xffffffbf0c057810 */ /* 0x000fe20007ffe0ff */
[----:B------:R-:W-:Y:S01]  /*06a0*/  UMOV UR4, 0x0 ;  /* 0x0000000000047882 */ /* 0x000fe20000000000 */
[----:B------:R-:W-:Y:S02]  /*06b0*/  UMOV UR5, 0x14f00000 ;  /* 0x14f0000000057882 */ /* 0x000fe40000000000 */
[----:B0-----:R-:W-:Y:S01]  /*06c0*/  ISETP.GE.AND P0, PT, R4, R13, PT ;  /* 0x0000000d0400720c */ /* 0x001fe20003f06270 */
[----:B--2---:R-:W-:-:S12]  /*06d0*/  IMAD.WIDE R4, R5, 0x4, R8 ;  /* 0x0000000405047825 */ /* 0x004fd800078e0208 */
[----:B------:R-:W-:-:S05]  /*06e0*/  @!P0 IMAD.WIDE R16, R17, 0x4, R8 ;  /* 0x0000000411108825 */ /* 0x000fca00078e0208 */
[----:B------:R0:W-:Y:S04]  /*06f0*/  @!P0 CCTL.E.PF2 [R16+0x104] ;  /* 0x000001041000898f */ /* 0x0001e80000800100 */
[----:B------:R-:W2:Y:S01]  /*0700*/  LDG.E R19, desc[UR4][R4.64] ;  /* 0x0000000404137981 */ /* 0x000ea2000c1e1900 */
[----:B------:R-:W-:Y:S01]  /*0710*/  ISETP.GE.AND P0, PT, R12, R13, PT ;  /* 0x0000000d0c00720c */ /* 0x000fe20003f06270 */
[----:B------:R-:W-:Y:S01]  /*0720*/  FMUL R21, R2, R3 ;  /* 0x0000000302157220 */ /* 0x000fe20000400000 */
[----:B-1----:R-:W-:Y:S01]  /*0730*/  IMAD.WIDE R10, R15, 0x4, R6 ;  /* 0x000000040f0a7825 */ /* 0x002fe200078e0206 */
[----:B------:R-:W-:-:S03]  /*0740*/  IADD3 R2, PT, PT, R12, 0x1, RZ ;  /* 0x000000010c027810 */ /* 0x000fc60007ffe0ff */
[----:B--2---:R-:W-:-:S05]  /*0750*/  FFMA R18, R0, R19, R21 ;  /* 0x0000001300127223 */ /* 0x004fca0000000015 */
[----:B------:R1:W-:Y:S04]  /*0760*/  STG.E desc[UR6][R10.64], R18 ;  /* 0x000000120a007986 */ /* 0x0003e8000c101906 */
[----:B------:R3:W-:Y:S04]  /*0770*/  @!P0 CCTL.E.PF2 [R4+0x104] ;  /* 0x000001040400898f */ /* 0x0007e80000800100 */
[----:B------:R-:W2:Y:S01]  /*0780*/  LDG.E R19, desc[UR4][R4.64+0x4] ;  /* 0x0000040404137981 */ /* 0x000ea2000c1e1900 */
[----:B------:R-:W-:Y:S01]  /*0790*/  ISETP.GE.AND P0, PT, R2, R13, PT ;  /* 0x0000000d0200720c */ /* 0x000fe20003f06270 */
[----:B------:R-:W-:Y:S01]  /*07a0*/  FMUL R21, R18, R3 ;  /* 0x0000000312157220 */ /* 0x000fe20000400000 */
[----:B------:R-:W-:-:S03]  /*07b0*/  VIADD R2, R12, 0x2 ;  /* 0x000000020c027836 */ /* 0x000fc60000000000 */
[----:B--2---:R-:W-:-:S05]  /*07c0*/  FFMA R21, R0, R19, R21 ;  /* 0x0000001300157223 */ /* 0x004fca0000000015 */
[----:B------:R3:W-:Y:S04]  /*07d0*/  STG.E desc[UR6][R10.64+0x4], R21 ;  /* 0x000004150a007986 */ /* 0x0007e8000c101906 */
[----:B------:R3:W-:Y:S04]  /*07e0*/  @!P0 CCTL.E.PF2 [R4+0x108] ;  /* 0x000001080400898f */ /* 0x0007e80000800100 */
[----:B0-----:R-:W1:Y:S01]  /*07f0*/  LDG.E R17, desc[UR4][R4.64+0x8] ;  /* 0x0000080404117981 */ /* 0x001e62000c1e1900 */
[----:B------:R-:W-:Y:S01]  /*0800*/  ISETP.GE.AND P0, PT, R2, R13, PT ;  /* 0x0000000d0200720c */ /* 0x000fe20003f06270 */
[----:B------:R-:W-:-:S04]  /*0810*/  FMUL R19, R21, R3 ;  /* 0x0000000315137220 */ /* 0x000fc80000400000 */
[----:B-1----:R-:W-:-:S05]  /*0820*/  FFMA R18, R0, R17, R19 ;  /* 0x0000001100127223 */ /* 0x002fca0000000013 */
[----:B------:R3:W-:Y:S04]  /*0830*/  STG.E desc[UR6][R10.64+0x8], R18 ;  /* 0x000008120a007986 */ /* 0x0007e8000c101906 */
[----:B------:R3:W-:Y:S04]  /*0840*/  @!P0 CCTL.E.PF2 [R4+0x10c] ;  /* 0x0000010c0400898f */ /* 0x0007e80000800100 */
[----:B------:R-:W2:Y:S01]  /*0850*/  LDG.E R17, desc[UR4][R4.64+0xc] ;  /* 0x00000c0404117981 */ /* 0x000ea2000c1e1900 */
[----:B------:R-:W-:Y:S01]  /*0860*/  FMUL R19, R18, R3 ;  /* 0x0000000312137220 */ /* 0x000fe20000400000 */
[----:B------:R-:W-:Y:S01]  /*0870*/  IADD3 R14, PT, PT, R14, 0x4, RZ ;  /* 0x000000040e0e7810 */ /* 0x000fe20007ffe0ff */
[----:B------:R-:W-:Y:S01]  /*0880*/  VIADD R15, R15, 0x4 ;  /* 0x000000040f0f7836 */ /* 0x000fe20000000000 */
[----:B------:R-:W-:-:S02]  /*0890*/  IADD3 R16, PT, PT, R12, 0x4, RZ ;  /* 0x000000040c107810 */ /* 0x000fc40007ffe0ff */
[----:B------:R-:W-:Y:S01]  /*08a0*/  ISETP.NE.AND P0, PT, R14, RZ, PT ;  /* 0x000000ff0e00720c */ /* 0x000fe20003f05270 */
[----:B--2---:R-:W-:Y:S01]  /*08b0*/  FFMA R2, R0, R17, R19 ;  /* 0x0000001100027223 */ /* 0x004fe20000000013 */
[----:B------:R-:W-:Y:S02]  /*08c0*/  IADD3 R17, PT, PT, R12, -0x3e, RZ ;  /* 0xffffffc20c117810 */ /* 0x000fe40007ffe0ff */
[----:B------:R-:W-:Y:S02]  /*08d0*/  MOV R12, R16 ;  /* 0x00000010000c7202 */ /* 0x000fe40000000f00 */
[----:B------:R3:W-:Y:S07]  /*08e0*/  STG.E desc[UR6][R10.64+0xc], R2 ;  /* 0x00000c020a007986 */ /* 0x0007ee000c101906 */
[----:B------:R-:W-:Y:S05]  /*08f0*/  @P0 BRA `(.L_x_65) ;  /* 0xfffffffc00600947 */ /* 0x000fea000383ffff */
[----:B------:R-:W-:Y:S05]  /*0900*/  EXIT ;  /* 0x000000000000794d */ /* 0x000fea0003800000 */
.L_x_66:
        /* <DEDUP_REMOVED lines=15> */
.L_x_70:


//--------------------- .nv.shared.reserved.0     --------------------------
	.section	.nv.shared.reserved.0,"aw",@nobits
	.weak		__nv_reservedSMEM_offset_0_alias
	.size		__nv_reservedSMEM_offset_0_alias, 0, 64
	.other		__nv_reservedSMEM_offset_0_alias,@"STO_CUDA_RESERVED_SHARED STV_DEFAULT"
__nv_reservedSMEM_offset_0_alias:
	.zero		0
	.zero		64


//--------------------- .nv.global                --------------------------
	.section	.nv.global,"aw",@nobits
.nv.global:
	.type		_ZN34_INTERNAL_42c7cf7e_4_k_cu_b8e8e5fc4cuda3std6ranges3__45__cpo4swapE,@object
	.size		_ZN34_INTERNAL_42c7cf7e_4_k_cu_b8e8e5fc4cuda3std6ranges3__45__cpo4swapE,(.L_0 - _ZN34_INTERNAL_42c7cf7e_4_k_cu_b8e8e5fc4cuda3std6ranges3__45__cpo4swapE)
_ZN34_INTERNAL_42c7cf7e_4_k_cu_b8e8e5fc4cuda3std6ranges3__45__cpo4swapE:
	.zero		1
.L_0:


//--------------------- .nv.constant0.mwdx_many_series_one_param_tiled2d_f32_tx128_ty4 --------------------------
	.section	.nv.constant0.mwdx_many_series_one_param_tiled2d_f32_tx128_ty4,"a",@progbits
	.sectionflags	@""
	.align	4
.nv.constant0.mwdx_many_series_one_param_tiled2d_f32_tx128_ty4:
	.zero		936


//--------------------- .nv.constant0.mwdx_many_series_one_param_tiled2d_f32_tx128_ty2 --------------------------
	.section	.nv.constant0.mwdx_many_series_one_param_tiled2d_f32_tx128_ty2,"a",@progbits
	.sectionflags	@""
	.align	4
.nv.constant0.mwdx_many_series_one_param_tiled2d_f32_tx128_ty2:
	.zero		936


//--------------------- .nv.constant0.mwdx_many_series_one_param_f32 --------------------------
	.section	.nv.constant0.mwdx_many_series_one_param_f32,"a",@progbits
	.sectionflags	@""
	.align	4
.nv.constant0.mwdx_many_series_one_param_f32:
	.zero		936


//--------------------- .nv.constant0.mwdx_batch_f32 --------------------------
	.section	.nv.constant0.mwdx_batch_f32,"a",@progbits
	.sectionflags	@""
	.align	4
.nv.constant0.mwdx_batch_f32:
	.zero		936


//--------------------- SYMBOLS --------------------------

	.type		.nv.reservedSmem.offset0,@object
	.size		.nv.reservedSmem.offset0,0x4
